//
// Generated by NVIDIA NVVM Compiler
//
// Compiler Build ID: CL-36424714
// Cuda compilation tools, release 13.0, V13.0.88
// Based on NVVM 20.0.0
//

.version 9.0
.target sm_100
.address_size 64

	// .globl	_ZN3fft18bit_reverse_kernelEP6float2ii

.visible .entry _ZN3fft18bit_reverse_kernelEP6float2ii(
	.param .u64 .ptr .align 1 _ZN3fft18bit_reverse_kernelEP6float2ii_param_0,
	.param .u32 _ZN3fft18bit_reverse_kernelEP6float2ii_param_1,
	.param .u32 _ZN3fft18bit_reverse_kernelEP6float2ii_param_2
)
{
	.reg .pred 	%p<3>;
	.reg .b32 	%r<10>;
	.reg .b32 	%f<5>;
	.reg .b64 	%rd<7>;

	ld.param.u64 	%rd1, [_ZN3fft18bit_reverse_kernelEP6float2ii_param_0];
	ld.param.u32 	%r4, [_ZN3fft18bit_reverse_kernelEP6float2ii_param_1];
	ld.param.u32 	%r3, [_ZN3fft18bit_reverse_kernelEP6float2ii_param_2];
	mov.u32 	%r5, %ctaid.x;
	mov.u32 	%r6, %ntid.x;
	mov.u32 	%r7, %tid.x;
	mad.lo.s32 	%r1, %r5, %r6, %r7;
	setp.ge.s32 	%p1, %r1, %r4;
	@%p1 bra 	$L__BB0_3;
	brev.b32 	%r8, %r1;
	sub.s32 	%r9, 32, %r3;
	shr.u32 	%r2, %r8, %r9;
	setp.le.u32 	%p2, %r2, %r1;
	@%p2 bra 	$L__BB0_3;
	cvta.to.global.u64 	%rd2, %rd1;
	mul.wide.s32 	%rd3, %r1, 8;
	add.s64 	%rd4, %rd2, %rd3;
	ld.global.v2.f32 	{%f1, %f2}, [%rd4];
	mul.wide.u32 	%rd5, %r2, 8;
	add.s64 	%rd6, %rd2, %rd5;
	ld.global.v2.f32 	{%f3, %f4}, [%rd6];
	st.global.v2.f32 	[%rd4], {%f3, %f4};
	st.global.v2.f32 	[%rd6], {%f1, %f2};
$L__BB0_3:
	ret;

}
	// .globl	_ZN3fft16normalize_kernelEP6float2i
.visible .entry _ZN3fft16normalize_kernelEP6float2i(
	.param .u64 .ptr .align 1 _ZN3fft16normalize_kernelEP6float2i_param_0,
	.param .u32 _ZN3fft16normalize_kernelEP6float2i_param_1
)
{
	.reg .pred 	%p<2>;
	.reg .b32 	%r<6>;
	.reg .b32 	%f<7>;
	.reg .b64 	%rd<5>;

	ld.param.u64 	%rd1, [_ZN3fft16normalize_kernelEP6float2i_param_0];
	ld.param.u32 	%r2, [_ZN3fft16normalize_kernelEP6float2i_param_1];
	mov.u32 	%r3, %ctaid.x;
	mov.u32 	%r4, %ntid.x;
	mov.u32 	%r5, %tid.x;
	mad.lo.s32 	%r1, %r3, %r4, %r5;
	setp.ge.s32 	%p1, %r1, %r2;
	@%p1 bra 	$L__BB1_2;
	cvta.to.global.u64 	%rd2, %rd1;
	cvt.rn.f32.s32 	%f1, %r2;
	rcp.rn.f32 	%f2, %f1;
	mul.wide.s32 	%rd3, %r1, 8;
	add.s64 	%rd4, %rd2, %rd3;
	ld.global.v2.f32 	{%f3, %f4}, [%rd4];
	mul.f32 	%f5, %f2, %f3;
	mul.f32 	%f6, %f2, %f4;
	st.global.v2.f32 	[%rd4], {%f5, %f6};
$L__BB1_2:
	ret;

}
	// .globl	_ZN3fft16fft_stage_kernelILNS_13TwiddleSourceE0EEEvP6float2PKS2_iiib
.visible .entry _ZN3fft16fft_stage_kernelILNS_13TwiddleSourceE0EEEvP6float2PKS2_iiib(
	.param .u64 .ptr .align 1 _ZN3fft16fft_stage_kernelILNS_13TwiddleSourceE0EEEvP6float2PKS2_iiib_param_0,
	.param .u64 .ptr .align 1 _ZN3fft16fft_stage_kernelILNS_13TwiddleSourceE0EEEvP6float2PKS2_iiib_param_1,
	.param .u32 _ZN3fft16fft_stage_kernelILNS_13TwiddleSourceE0EEEvP6float2PKS2_iiib_param_2,
	.param .u32 _ZN3fft16fft_stage_kernelILNS_13TwiddleSourceE0EEEvP6float2PKS2_iiib_param_3,
	.param .u32 _ZN3fft16fft_stage_kernelILNS_13TwiddleSourceE0EEEvP6float2PKS2_iiib_param_4,
	.param .u8 _ZN3fft16fft_stage_kernelILNS_13TwiddleSourceE0EEEvP6float2PKS2_iiib_param_5
)
{
	.reg .pred 	%p<3>;
	.reg .b16 	%rs<2>;
	.reg .b32 	%r<15>;
	.reg .b32 	%f<18>;
	.reg .b64 	%rd<11>;

	ld.param.u64 	%rd1, [_ZN3fft16fft_stage_kernelILNS_13TwiddleSourceE0EEEvP6float2PKS2_iiib_param_0];
	ld.param.u64 	%rd2, [_ZN3fft16fft_stage_kernelILNS_13TwiddleSourceE0EEEvP6float2PKS2_iiib_param_1];
	ld.param.u32 	%r4, [_ZN3fft16fft_stage_kernelILNS_13TwiddleSourceE0EEEvP6float2PKS2_iiib_param_2];
	ld.param.u32 	%r2, [_ZN3fft16fft_stage_kernelILNS_13TwiddleSourceE0EEEvP6float2PKS2_iiib_param_3];
	ld.param.u32 	%r3, [_ZN3fft16fft_stage_kernelILNS_13TwiddleSourceE0EEEvP6float2PKS2_iiib_param_4];
	ld.param.s8 	%rs1, [_ZN3fft16fft_stage_kernelILNS_13TwiddleSourceE0EEEvP6float2PKS2_iiib_param_5];
	shr.s32 	%r5, %r4, 1;
	mov.u32 	%r6, %ctaid.x;
	mov.u32 	%r7, %ntid.x;
	mov.u32 	%r8, %tid.x;
	mad.lo.s32 	%r1, %r6, %r7, %r8;
	setp.ge.s32 	%p1, %r1, %r5;
	@%p1 bra 	$L__BB2_2;
	cvta.to.global.u64 	%rd3, %rd1;
	cvta.to.global.u64 	%rd4, %rd2;
	div.s32 	%r9, %r1, %r2;
	mul.lo.s32 	%r10, %r9, %r2;
	sub.s32 	%r11, %r1, %r10;
	shl.b32 	%r12, %r10, 1;
	add.s32 	%r13, %r11, %r12;
	mul.wide.s32 	%rd5, %r13, 8;
	add.s64 	%rd6, %rd3, %rd5;
	ld.global.v2.f32 	{%f1, %f2}, [%rd6];
	mul.wide.s32 	%rd7, %r2, 8;
	add.s64 	%rd8, %rd6, %rd7;
	ld.global.v2.f32 	{%f3, %f4}, [%rd8];
	mul.lo.s32 	%r14, %r11, %r3;
	mul.wide.s32 	%rd9, %r14, 8;
	add.s64 	%rd10, %rd4, %rd9;
	ld.global.v2.f32 	{%f5, %f6}, [%rd10];
	setp.eq.s16 	%p2, %rs1, 0;
	neg.f32 	%f7, %f6;
	selp.f32 	%f8, %f6, %f7, %p2;
	mul.f32 	%f9, %f3, %f5;
	mul.f32 	%f10, %f4, %f8;
	sub.f32 	%f11, %f9, %f10;
	mul.f32 	%f12, %f3, %f8;
	fma.rn.f32 	%f13, %f4, %f5, %f12;
	add.f32 	%f14, %f1, %f11;
	add.f32 	%f15, %f2, %f13;
	st.global.v2.f32 	[%rd6], {%f14, %f15};
	sub.f32 	%f16, %f1, %f11;
	sub.f32 	%f17, %f2, %f13;
	st.global.v2.f32 	[%rd8], {%f16, %f17};
$L__BB2_2:
	ret;

}
	// .globl	_ZN3fft16fft_stage_kernelILNS_13TwiddleSourceE1EEEvP6float2PKS2_iiib
.visible .entry _ZN3fft16fft_stage_kernelILNS_13TwiddleSourceE1EEEvP6float2PKS2_iiib(
	.param .u64 .ptr .align 1 _ZN3fft16fft_stage_kernelILNS_13TwiddleSourceE1EEEvP6float2PKS2_iiib_param_0,
	.param .u64 .ptr .align 1 _ZN3fft16fft_stage_kernelILNS_13TwiddleSourceE1EEEvP6float2PKS2_iiib_param_1,
	.param .u32 _ZN3fft16fft_stage_kernelILNS_13TwiddleSourceE1EEEvP6float2PKS2_iiib_param_2,
	.param .u32 _ZN3fft16fft_stage_kernelILNS_13TwiddleSourceE1EEEvP6float2PKS2_iiib_param_3,
	.param .u32 _ZN3fft16fft_stage_kernelILNS_13TwiddleSourceE1EEEvP6float2PKS2_iiib_param_4,
	.param .u8 _ZN3fft16fft_stage_kernelILNS_13TwiddleSourceE1EEEvP6float2PKS2_iiib_param_5
)
{
	.reg .pred 	%p<3>;
	.reg .b16 	%rs<2>;
	.reg .b32 	%r<13>;
	.reg .b32 	%f<23>;
	.reg .b64 	%rd<7>;

	ld.param.u64 	%rd1, [_ZN3fft16fft_stage_kernelILNS_13TwiddleSourceE1EEEvP6float2PKS2_iiib_param_0];
	ld.param.u32 	%r3, [_ZN3fft16fft_stage_kernelILNS_13TwiddleSourceE1EEEvP6float2PKS2_iiib_param_2];
	ld.param.u32 	%r2, [_ZN3fft16fft_stage_kernelILNS_13TwiddleSourceE1EEEvP6float2PKS2_iiib_param_3];
	ld.param.s8 	%rs1, [_ZN3fft16fft_stage_kernelILNS_13TwiddleSourceE1EEEvP6float2PKS2_iiib_param_5];
	shr.s32 	%r4, %r3, 1;
	mov.u32 	%r5, %ctaid.x;
	mov.u32 	%r6, %ntid.x;
	mov.u32 	%r7, %tid.x;
	mad.lo.s32 	%r1, %r5, %r6, %r7;
	setp.ge.s32 	%p1, %r1, %r4;
	@%p1 bra 	$L__BB3_2;
	cvta.to.global.u64 	%rd2, %rd1;
	div.s32 	%r8, %r1, %r2;
	mul.lo.s32 	%r9, %r8, %r2;
	sub.s32 	%r10, %r1, %r9;
	shl.b32 	%r11, %r2, 1;
	mad.lo.s32 	%r12, %r8, %r11, %r10;
	mul.wide.s32 	%rd3, %r12, 8;
	add.s64 	%rd4, %rd2, %rd3;
	ld.global.v2.f32 	{%f1, %f2}, [%rd4];
	mul.wide.s32 	%rd5, %r2, 8;
	add.s64 	%rd6, %rd4, %rd5;
	ld.global.v2.f32 	{%f3, %f4}, [%rd6];
	setp.eq.s16 	%p2, %rs1, 0;
	cvt.rn.f32.s32 	%f5, %r11;
	mov.f32 	%f6, 0f40C90FDB;
	div.rn.f32 	%f7, %f6, %f5;
	neg.f32 	%f8, %f7;
	selp.f32 	%f9, %f8, %f7, %p2;
	cvt.rn.f32.s32 	%f10, %r10;
	mul.f32 	%f11, %f9, %f10;
	sin.approx.f32 	%f12, %f11;
	cos.approx.f32 	%f13, %f11;
	mul.f32 	%f14, %f3, %f13;
	mul.f32 	%f15, %f4, %f12;
	sub.f32 	%f16, %f14, %f15;
	mul.f32 	%f17, %f4, %f13;
	fma.rn.f32 	%f18, %f3, %f12, %f17;
	add.f32 	%f19, %f1, %f16;
	add.f32 	%f20, %f2, %f18;
	st.global.v2.f32 	[%rd4], {%f19, %f20};
	sub.f32 	%f21, %f1, %f16;
	sub.f32 	%f22, %f2, %f18;
	st.global.v2.f32 	[%rd6], {%f21, %f22};
$L__BB3_2:
	ret;

}


// ===== COMPILED SASS (sm_100) =====

	.target	sm_100

	.elftype	@"ET_EXEC"


//--------------------- .note.nv.tkinfo           --------------------------
	.section	.note.nv.tkinfo,"",@"SHT_NOTE"
	.sectionflags	@"SHF_NOTE_NV_TKINFO"
	.tkinfo
        /*0018*/ 	.word	0x00000002
        /*0030*/ 	.string	""
        /*0030*/ 	.string	"ptxas"
        /*0030*/ 	.string	"Cuda compilation tools, release 13.0, V13.0.88"
        /*0030*/ 	.string	"Build cuda_13.0.r13.0/compiler.36424714_0"
        /*0030*/ 	.string	"-arch sm_100 -m 64 "



//--------------------- .note.nv.cuinfo           --------------------------
	.section	.note.nv.cuinfo,"",@"SHT_NOTE"
	.sectionflags	@"SHF_NOTE_NV_CUINFO"
        /*0018*/ 	.short	0x0002
        /*001a*/ 	.short	0x0064
        /*001c*/ 	.short	0x0082
	.zero		2


//--------------------- .nv.info                  --------------------------
	.section	.nv.info,"",@"SHT_CUDA_INFO"
	.align	4


	//----- nvinfo : EIATTR_REGCOUNT
	.align		4
        /*0000*/ 	.byte	0x04, 0x2f
        /*0002*/ 	.short	(.L_1 - .L_0)
	.align		4
.L_0:
        /*0004*/ 	.word	index@(_ZN3fft18bit_reverse_kernelEP6float2ii)
        /*0008*/ 	.word	0x0000000c


	//----- nvinfo : EIATTR_FRAME_SIZE
	.align		4
.L_1:
        /*000c*/ 	.byte	0x04, 0x11
        /*000e*/ 	.short	(.L_3 - .L_2)
	.align		4
.L_2:
        /*0010*/ 	.word	index@(_ZN3fft18bit_reverse_kernelEP6float2ii)
        /*0014*/ 	.word	0x00000000


	//----- nvinfo : EIATTR_REGCOUNT
	.align		4
.L_3:
        /*0018*/ 	.byte	0x04, 0x2f
        /*001a*/ 	.short	(.L_5 - .L_4)
	.align		4
.L_4:
        /*001c*/ 	.word	index@(_ZN3fft16normalize_kernelEP6float2i)
        /*0020*/ 	.word	0x0000000e


	//----- nvinfo : EIATTR_FRAME_SIZE
	.align		4
.L_5:
        /*0024*/ 	.byte	0x04, 0x11
        /*0026*/ 	.short	(.L_7 - .L_6)
	.align		4
.L_6:
        /*0028*/ 	.word	index@($__internal_1_$__cuda_sm20_rcp_rn_f32_slowpath)
        /*002c*/ 	.word	0x00000000


	//----- nvinfo : EIATTR_FRAME_SIZE
	.align		4
.L_7:
        /*0030*/ 	.byte	0x04, 0x11
        /*0032*/ 	.short	(.L_9 - .L_8)
	.align		4
.L_8:
        /*0034*/ 	.word	index@(_ZN3fft16normalize_kernelEP6float2i)
        /*0038*/ 	.word	0x00000000


	//----- nvinfo : EIATTR_REGCOUNT
	.align		4
.L_9:
        /*003c*/ 	.byte	0x04, 0x2f
        /*003e*/ 	.short	(.L_11 - .L_10)
	.align		4
.L_10:
        /*0040*/ 	.word	index@(_ZN3fft16fft_stage_kernelILNS_13TwiddleSourceE0EEEvP6float2PKS2_iiib)
        /*0044*/ 	.word	0x00000010


	//----- nvinfo : EIATTR_FRAME_SIZE
	.align		4
.L_11:
        /*0048*/ 	.byte	0x04, 0x11
        /*004a*/ 	.short	(.L_13 - .L_12)
	.align		4
.L_12:
        /*004c*/ 	.word	index@(_ZN3fft16fft_stage_kernelILNS_13TwiddleSourceE0EEEvP6float2PKS2_iiib)
        /*0050*/ 	.word	0x00000000


	//----- nvinfo : EIATTR_REGCOUNT
	.align		4
.L_13:
        /*0054*/ 	.byte	0x04, 0x2f
        /*0056*/ 	.short	(.L_15 - .L_14)
	.align		4
.L_14:
        /*0058*/ 	.word	index@(_ZN3fft16fft_stage_kernelILNS_13TwiddleSourceE1EEEvP6float2PKS2_iiib)
        /*005c*/ 	.word	0x00000015


	//----- nvinfo : EIATTR_FRAME_SIZE
	.align		4
.L_15:
        /*0060*/ 	.byte	0x04, 0x11
        /*0062*/ 	.short	(.L_17 - .L_16)
	.align		4
.L_16:
        /*0064*/ 	.word	index@($__internal_0_$__cuda_sm3x_div_rn_noftz_f32_slowpath)
        /*0068*/ 	.word	0x00000000


	//----- nvinfo : EIATTR_FRAME_SIZE
	.align		4
.L_17:
        /*006c*/ 	.byte	0x04, 0x11
        /*006e*/ 	.short	(.L_19 - .L_18)
	.align		4
.L_18:
        /*0070*/ 	.word	index@(_ZN3fft16fft_stage_kernelILNS_13TwiddleSourceE1EEEvP6float2PKS2_iiib)
        /*0074*/ 	.word	0x00000000


	//----- nvinfo : EIATTR_MIN_STACK_SIZE
	.align		4
.L_19:
        /*0078*/ 	.byte	0x04, 0x12
        /*007a*/ 	.short	(.L_21 - .L_20)
	.align		4
.L_20:
        /*007c*/ 	.word	index@(_ZN3fft16fft_stage_kernelILNS_13TwiddleSourceE1EEEvP6float2PKS2_iiib)
        /*0080*/ 	.word	0x00000000


	//----- nvinfo : EIATTR_MIN_STACK_SIZE
	.align		4
.L_21:
        /*0084*/ 	.byte	0x04, 0x12
        /*0086*/ 	.short	(.L_23 - .L_22)
	.align		4
.L_22:
        /*0088*/ 	.word	index@(_ZN3fft16fft_stage_kernelILNS_13TwiddleSourceE0EEEvP6float2PKS2_iiib)
        /*008c*/ 	.word	0x00000000


	//----- nvinfo : EIATTR_MIN_STACK_SIZE
	.align		4
.L_23:
        /*0090*/ 	.byte	0x04, 0x12
        /*0092*/ 	.short	(.L_25 - .L_24)
	.align		4
.L_24:
        /*0094*/ 	.word	index@(_ZN3fft16normalize_kernelEP6float2i)
        /*0098*/ 	.word	0x00000000


	//----- nvinfo : EIATTR_MIN_STACK_SIZE
	.align		4
.L_25:
        /*009c*/ 	.byte	0x04, 0x12
        /*009e*/ 	.short	(.L_27 - .L_26)
	.align		4
.L_26:
        /*00a0*/ 	.word	index@(_ZN3fft18bit_reverse_kernelEP6float2ii)
        /*00a4*/ 	.word	0x00000000
.L_27:


//--------------------- .nv.compat                --------------------------
	.section	.nv.compat,"",@"SHT_CUDA_COMPAT_INFO"
	.align	4
        /*0000*/ 	.byte	0x02, 0x09, 0x00, 0x00, 0x02, 0x02, 0x01, 0x00, 0x02, 0x05, 0x05, 0x00, 0x03, 0x07, 0x01, 0x01
        /*0010*/ 	.byte	0x02, 0x03, 0x00, 0x00, 0x02, 0x06, 0x01, 0x00, 0x04, 0x0b, 0x08, 0x00, 0x01, 0x00, 0x00, 0x00
        /*0020*/ 	.byte	0x00, 0x00, 0x00, 0x00


//--------------------- .nv.info._ZN3fft16fft_stage_kernelILNS_13TwiddleSourceE1EEEvP6float2PKS2_iiib --------------------------
	.section	.nv.info._ZN3fft16fft_stage_kernelILNS_13TwiddleSourceE1EEEvP6float2PKS2_iiib,"",@"SHT_CUDA_INFO"
	.sectionflags	@""
	.align	4


	//----- nvinfo : EIATTR_CUDA_API_VERSION
	.align		4
        /*0000*/ 	.byte	0x04, 0x37
        /*0002*/ 	.short	(.L_29 - .L_28)
.L_28:
        /*0004*/ 	.word	0x00000082


	//----- nvinfo : EIATTR_KPARAM_INFO
	.align		4
.L_29:
        /*0008*/ 	.byte	0x04, 0x17
        /*000a*/ 	.short	(.L_31 - .L_30)
.L_30:
        /*000c*/ 	.word	0x00000000
        /*0010*/ 	.short	0x0005
        /*0012*/ 	.short	0x001c
        /*0014*/ 	.byte	0x00, 0xf0, 0x05, 0x00


	//----- nvinfo : EIATTR_KPARAM_INFO
	.align		4
.L_31:
        /*0018*/ 	.byte	0x04, 0x17
        /*001a*/ 	.short	(.L_33 - .L_32)
.L_32:
        /*001c*/ 	.word	0x00000000
        /*0020*/ 	.short	0x0004
        /*0022*/ 	.short	0x0018
        /*0024*/ 	.byte	0x00, 0xf0, 0x11, 0x00


	//----- nvinfo : EIATTR_KPARAM_INFO
	.align		4
.L_33:
        /*0028*/ 	.byte	0x04, 0x17
        /*002a*/ 	.short	(.L_35 - .L_34)
.L_34:
        /*002c*/ 	.word	0x00000000
        /*0030*/ 	.short	0x0003
        /*0032*/ 	.short	0x0014
        /*0034*/ 	.byte	0x00, 0xf0, 0x11, 0x00


	//----- nvinfo : EIATTR_KPARAM_INFO
	.align		4
.L_35:
        /*0038*/ 	.byte	0x04, 0x17
        /*003a*/ 	.short	(.L_37 - .L_36)
.L_36:
        /*003c*/ 	.word	0x00000000
        /*0040*/ 	.short	0x0002
        /*0042*/ 	.short	0x0010
        /*0044*/ 	.byte	0x00, 0xf0, 0x11, 0x00


	//----- nvinfo : EIATTR_KPARAM_INFO
	.align		4
.L_37:
        /*0048*/ 	.byte	0x04, 0x17
        /*004a*/ 	.short	(.L_39 - .L_38)
.L_38:
        /*004c*/ 	.word	0x00000000
        /*0050*/ 	.short	0x0001
        /*0052*/ 	.short	0x0008
        /*0054*/ 	.byte	0x00, 0xf5, 0x21, 0x00


	//----- nvinfo : EIATTR_KPARAM_INFO
	.align		4
.L_39:
        /*0058*/ 	.byte	0x04, 0x17
        /*005a*/ 	.short	(.L_41 - .L_40)
.L_40:
        /*005c*/ 	.word	0x00000000
        /*0060*/ 	.short	0x0000
        /*0062*/ 	.short	0x0000
        /*0064*/ 	.byte	0x00, 0xf5, 0x21, 0x00


	//----- nvinfo : EIATTR_SPARSE_MMA_MASK
	.align		4
.L_41:
        /*0068*/ 	.byte	0x03, 0x50
        /*006a*/ 	.short	0x0000


	//----- nvinfo : EIATTR_MAXREG_COUNT
	.align		4
        /*006c*/ 	.byte	0x03, 0x1b
        /*006e*/ 	.short	0x00ff


	//----- nvinfo : EIATTR_MERCURY_ISA_VERSION
	.align		4
        /*0070*/ 	.byte	0x03, 0x5f
        /*0072*/ 	.short	0x0101


	//----- nvinfo : EIATTR_VRC_CTA_INIT_COUNT
	.align		4
        /*0074*/ 	.byte	0x02, 0x4a
	.zero		1
	.zero		1


	//----- nvinfo : EIATTR_EXIT_INSTR_OFFSETS
	.align		4
        /*0078*/ 	.byte	0x04, 0x1c
        /*007a*/ 	.short	(.L_43 - .L_42)


	//   ....[0]....
.L_42:
        /*007c*/ 	.word	0x00000080


	//   ....[1]....
        /*0080*/ 	.word	0x000004d0


	//----- nvinfo : EIATTR_CRS_STACK_SIZE
	.align		4
.L_43:
        /*0084*/ 	.byte	0x04, 0x1e
        /*0086*/ 	.short	(.L_45 - .L_44)
.L_44:
        /*0088*/ 	.word	0x00000000


	//----- nvinfo : EIATTR_CBANK_PARAM_SIZE
	.align		4
.L_45:
        /*008c*/ 	.byte	0x03, 0x19
        /*008e*/ 	.short	0x001d


	//----- nvinfo : EIATTR_PARAM_CBANK
	.align		4
        /*0090*/ 	.byte	0x04, 0x0a
        /*0092*/ 	.short	(.L_47 - .L_46)
	.align		4
.L_46:
        /*0094*/ 	.word	index@(.nv.constant0._ZN3fft16fft_stage_kernelILNS_13TwiddleSourceE1EEEvP6float2PKS2_iiib)
        /*0098*/ 	.short	0x0380
        /*009a*/ 	.short	0x001d


	//----- nvinfo : EIATTR_SW_WAR
	.align		4
.L_47:
        /*009c*/ 	.byte	0x04, 0x36
        /*009e*/ 	.short	(.L_49 - .L_48)
.L_48:
        /*00a0*/ 	.word	0x00000008
.L_49:


//--------------------- .nv.info._ZN3fft16fft_stage_kernelILNS_13TwiddleSourceE0EEEvP6float2PKS2_iiib --------------------------
	.section	.nv.info._ZN3fft16fft_stage_kernelILNS_13TwiddleSourceE0EEEvP6float2PKS2_iiib,"",@"SHT_CUDA_INFO"
	.sectionflags	@""
	.align	4


	//----- nvinfo : EIATTR_CUDA_API_VERSION
	.align		4
        /*0000*/ 	.byte	0x04, 0x37
        /*0002*/ 	.short	(.L_51 - .L_50)
.L_50:
        /*0004*/ 	.word	0x00000082


	//----- nvinfo : EIATTR_KPARAM_INFO
	.align		4
.L_51:
        /*0008*/ 	.byte	0x04, 0x17
        /*000a*/ 	.short	(.L_53 - .L_52)
.L_52:
        /*000c*/ 	.word	0x00000000
        /*0010*/ 	.short	0x0005
        /*0012*/ 	.short	0x001c
        /*0014*/ 	.byte	0x00, 0xf0, 0x05, 0x00


	//----- nvinfo : EIATTR_KPARAM_INFO
	.align		4
.L_53:
        /*0018*/ 	.byte	0x04, 0x17
        /*001a*/ 	.short	(.L_55 - .L_54)
.L_54:
        /*001c*/ 	.word	0x00000000
        /*0020*/ 	.short	0x0004
        /*0022*/ 	.short	0x0018
        /*0024*/ 	.byte	0x00, 0xf0, 0x11, 0x00


	//----- nvinfo : EIATTR_KPARAM_INFO
	.align		4
.L_55:
        /*0028*/ 	.byte	0x04, 0x17
        /*002a*/ 	.short	(.L_57 - .L_56)
.L_56:
        /*002c*/ 	.word	0x00000000
        /*0030*/ 	.short	0x0003
        /*0032*/ 	.short	0x0014
        /*0034*/ 	.byte	0x00, 0xf0, 0x11, 0x00


	//----- nvinfo : EIATTR_KPARAM_INFO
	.align		4
.L_57:
        /*0038*/ 	.byte	0x04, 0x17
        /*003a*/ 	.short	(.L_59 - .L_58)
.L_58:
        /*003c*/ 	.word	0x00000000
        /*0040*/ 	.short	0x0002
        /*0042*/ 	.short	0x0010
        /*0044*/ 	.byte	0x00, 0xf0, 0x11, 0x00


	//----- nvinfo : EIATTR_KPARAM_INFO
	.align		4
.L_59:
        /*0048*/ 	.byte	0x04, 0x17
        /*004a*/ 	.short	(.L_61 - .L_60)
.L_60:
        /*004c*/ 	.word	0x00000000
        /*0050*/ 	.short	0x0001
        /*0052*/ 	.short	0x0008
        /*0054*/ 	.byte	0x00, 0xf5, 0x21, 0x00


	//----- nvinfo : EIATTR_KPARAM_INFO
	.align		4
.L_61:
        /*0058*/ 	.byte	0x04, 0x17
        /*005a*/ 	.short	(.L_63 - .L_62)
.L_62:
        /*005c*/ 	.word	0x00000000
        /*0060*/ 	.short	0x0000
        /*0062*/ 	.short	0x0000
        /*0064*/ 	.byte	0x00, 0xf5, 0x21, 0x00


	//----- nvinfo : EIATTR_SPARSE_MMA_MASK
	.align		4
.L_63:
        /*0068*/ 	.byte	0x03, 0x50
        /*006a*/ 	.short	0x0000


	//----- nvinfo : EIATTR_MAXREG_COUNT
	.align		4
        /*006c*/ 	.byte	0x03, 0x1b
        /*006e*/ 	.short	0x00ff


	//----- nvinfo : EIATTR_MERCURY_ISA_VERSION
	.align		4
        /*0070*/ 	.byte	0x03, 0x5f
        /*0072*/ 	.short	0x0101


	//----- nvinfo : EIATTR_VRC_CTA_INIT_COUNT
	.align		4
        /*0074*/ 	.byte	0x02, 0x4a
	.zero		1
	.zero		1


	//----- nvinfo : EIATTR_EXIT_INSTR_OFFSETS
	.align		4
        /*0078*/ 	.byte	0x04, 0x1c
        /*007a*/ 	.short	(.L_65 - .L_64)


	//   ....[0]....
.L_64:
        /*007c*/ 	.word	0x00000080


	//   ....[1]....
        /*0080*/ 	.word	0x000003e0


	//----- nvinfo : EIATTR_CBANK_PARAM_SIZE
	.align		4
.L_65:
        /*0084*/ 	.byte	0x03, 0x19
        /*0086*/ 	.short	0x001d


	//----- nvinfo : EIATTR_PARAM_CBANK
	.align		4
        /*0088*/ 	.byte	0x04, 0x0a
        /*008a*/ 	.short	(.L_67 - .L_66)
	.align		4
.L_66:
        /*008c*/ 	.word	index@(.nv.constant0._ZN3fft16fft_stage_kernelILNS_13TwiddleSourceE0EEEvP6float2PKS2_iiib)
        /*0090*/ 	.short	0x0380
        /*0092*/ 	.short	0x001d


	//----- nvinfo : EIATTR_SW_WAR
	.align		4
.L_67:
        /*0094*/ 	.byte	0x04, 0x36
        /*0096*/ 	.short	(.L_69 - .L_68)
.L_68:
        /*0098*/ 	.word	0x00000008
.L_69:


//--------------------- .nv.info._ZN3fft16normalize_kernelEP6float2i --------------------------
	.section	.nv.info._ZN3fft16normalize_kernelEP6float2i,"",@"SHT_CUDA_INFO"
	.sectionflags	@""
	.align	4


	//----- nvinfo : EIATTR_CUDA_API_VERSION
	.align		4
        /*0000*/ 	.byte	0x04, 0x37
        /*0002*/ 	.short	(.L_71 - .L_70)
.L_70:
        /*0004*/ 	.word	0x00000082


	//----- nvinfo : EIATTR_KPARAM_INFO
	.align		4
.L_71:
        /*0008*/ 	.byte	0x04, 0x17
        /*000a*/ 	.short	(.L_73 - .L_72)
.L_72:
        /*000c*/ 	.word	0x00000000
        /*0010*/ 	.short	0x0001
        /*0012*/ 	.short	0x0008
        /*0014*/ 	.byte	0x00, 0xf0, 0x11, 0x00


	//----- nvinfo : EIATTR_KPARAM_INFO
	.align		4
.L_73:
        /*0018*/ 	.byte	0x04, 0x17
        /*001a*/ 	.short	(.L_75 - .L_74)
.L_74:
        /*001c*/ 	.word	0x00000000
        /*0020*/ 	.short	0x0000
        /*0022*/ 	.short	0x0000
        /*0024*/ 	.byte	0x00, 0xf5, 0x21, 0x00


	//----- nvinfo : EIATTR_SPARSE_MMA_MASK
	.align		4
.L_75:
        /*0028*/ 	.byte	0x03, 0x50
        /*002a*/ 	.short	0x0000


	//----- nvinfo : EIATTR_MAXREG_COUNT
	.align		4
        /*002c*/ 	.byte	0x03, 0x1b
        /*002e*/ 	.short	0x00ff


	//----- nvinfo : EIATTR_MERCURY_ISA_VERSION
	.align		4
        /*0030*/ 	.byte	0x03, 0x5f
        /*0032*/ 	.short	0x0101


	//----- nvinfo : EIATTR_VRC_CTA_INIT_COUNT
	.align		4
        /*0034*/ 	.byte	0x02, 0x4a
	.zero		1
	.zero		1


	//----- nvinfo : EIATTR_EXIT_INSTR_OFFSETS
	.align		4
        /*0038*/ 	.byte	0x04, 0x1c
        /*003a*/ 	.short	(.L_77 - .L_76)


	//   ....[0]....
.L_76:
        /*003c*/ 	.word	0x00000070


	//   ....[1]....
        /*0040*/ 	.word	0x000001c0


	//----- nvinfo : EIATTR_CRS_STACK_SIZE
	.align		4
.L_77:
        /*0044*/ 	.byte	0x04, 0x1e
        /*0046*/ 	.short	(.L_79 - .L_78)
.L_78:
        /*0048*/ 	.word	0x00000000


	//----- nvinfo : EIATTR_CBANK_PARAM_SIZE
	.align		4
.L_79:
        /*004c*/ 	.byte	0x03, 0x19
        /*004e*/ 	.short	0x000c


	//----- nvinfo : EIATTR_PARAM_CBANK
	.align		4
        /*0050*/ 	.byte	0x04, 0x0a
        /*0052*/ 	.short	(.L_81 - .L_80)
	.align		4
.L_80:
        /*0054*/ 	.word	index@(.nv.constant0._ZN3fft16normalize_kernelEP6float2i)
        /*0058*/ 	.short	0x0380
        /*005a*/ 	.short	0x000c


	//----- nvinfo : EIATTR_SW_WAR
	.align		4
.L_81:
        /*005c*/ 	.byte	0x04, 0x36
        /*005e*/ 	.short	(.L_83 - .L_82)
.L_82:
        /*0060*/ 	.word	0x00000008
.L_83:


//--------------------- .nv.info._ZN3fft18bit_reverse_kernelEP6float2ii --------------------------
	.section	.nv.info._ZN3fft18bit_reverse_kernelEP6float2ii,"",@"SHT_CUDA_INFO"
	.sectionflags	@""
	.align	4


	//----- nvinfo : EIATTR_CUDA_API_VERSION
	.align		4
        /*0000*/ 	.byte	0x04, 0x37
        /*0002*/ 	.short	(.L_85 - .L_84)
.L_84:
        /*0004*/ 	.word	0x00000082


	//----- nvinfo : EIATTR_KPARAM_INFO
	.align		4
.L_85:
        /*0008*/ 	.byte	0x04, 0x17
        /*000a*/ 	.short	(.L_87 - .L_86)
.L_86:
        /*000c*/ 	.word	0x00000000
        /*0010*/ 	.short	0x0002
        /*0012*/ 	.short	0x000c
        /*0014*/ 	.byte	0x00, 0xf0, 0x11, 0x00


	//----- nvinfo : EIATTR_KPARAM_INFO
	.align		4
.L_87:
        /*0018*/ 	.byte	0x04, 0x17
        /*001a*/ 	.short	(.L_89 - .L_88)
.L_88:
        /*001c*/ 	.word	0x00000000
        /*0020*/ 	.short	0x0001
        /*0022*/ 	.short	0x0008
        /*0024*/ 	.byte	0x00, 0xf0, 0x11, 0x00


	//----- nvinfo : EIATTR_KPARAM_INFO
	.align		4
.L_89:
        /*0028*/ 	.byte	0x04, 0x17
        /*002a*/ 	.short	(.L_91 - .L_90)
.L_90:
        /*002c*/ 	.word	0x00000000
        /*0030*/ 	.short	0x0000
        /*0032*/ 	.short	0x0000
        /*0034*/ 	.byte	0x00, 0xf5, 0x21, 0x00


	//----- nvinfo : EIATTR_SPARSE_MMA_MASK
	.align		4
.L_91:
        /*0038*/ 	.byte	0x03, 0x50
        /*003a*/ 	.short	0x0000


	//----- nvinfo : EIATTR_MAXREG_COUNT
	.align		4
        /*003c*/ 	.byte	0x03, 0x1b
        /*003e*/ 	.short	0x00ff


	//----- nvinfo : EIATTR_MERCURY_ISA_VERSION
	.align		4
        /*0040*/ 	.byte	0x03, 0x5f
        /*0042*/ 	.short	0x0101


	//----- nvinfo : EIATTR_VRC_CTA_INIT_COUNT
	.align		4
        /*0044*/ 	.byte	0x02, 0x4a
	.zero		1
	.zero		1


	//----- nvinfo : EIATTR_EXIT_INSTR_OFFSETS
	.align		4
        /*0048*/ 	.byte	0x04, 0x1c
        /*004a*/ 	.short	(.L_93 - .L_92)


	//   ....[0]....
.L_92:
        /*004c*/ 	.word	0x00000070


	//   ....[1]....
        /*0050*/ 	.word	0x000000d0


	//   ....[2]....
        /*0054*/ 	.word	0x00000160


	//----- nvinfo : EIATTR_CBANK_PARAM_SIZE
	.align		4
.L_93:
        /*0058*/ 	.byte	0x03, 0x19
        /*005a*/ 	.short	0x0010


	//----- nvinfo : EIATTR_PARAM_CBANK
	.align		4
        /*005c*/ 	.byte	0x04, 0x0a
        /*005e*/ 	.short	(.L_95 - .L_94)
	.align		4
.L_94:
        /*0060*/ 	.word	index@(.nv.constant0._ZN3fft18bit_reverse_kernelEP6float2ii)
        /*0064*/ 	.short	0x0380
        /*0066*/ 	.short	0x0010


	//----- nvinfo : EIATTR_SW_WAR
	.align		4
.L_95:
        /*0068*/ 	.byte	0x04, 0x36
        /*006a*/ 	.short	(.L_97 - .L_96)
.L_96:
        /*006c*/ 	.word	0x00000008
.L_97:


//--------------------- .nv.callgraph             --------------------------
	.section	.nv.callgraph,"",@"SHT_CUDA_CALLGRAPH"
	.align	4
	.sectionentsize	8
	.align		4
        /*0000*/ 	.word	0x00000000
	.align		4
        /*0004*/ 	.word	0xffffffff
	.align		4
        /*0008*/ 	.word	0x00000000
	.align		4
        /*000c*/ 	.word	0xfffffffe
	.align		4
        /*0010*/ 	.word	0x00000000
	.align		4
        /*0014*/ 	.word	0xfffffffd
	.align		4
        /*0018*/ 	.word	0x00000000
	.align		4
        /*001c*/ 	.word	0xfffffffc


//--------------------- .text._ZN3fft16fft_stage_kernelILNS_13TwiddleSourceE1EEEvP6float2PKS2_iiib --------------------------
	.section	.text._ZN3fft16fft_stage_kernelILNS_13TwiddleSourceE1EEEvP6float2PKS2_iiib,"ax",@progbits
	.align	128
        .global         _ZN3fft16fft_stage_kernelILNS_13TwiddleSourceE1EEEvP6float2PKS2_iiib
        .type           _ZN3fft16fft_stage_kernelILNS_13TwiddleSourceE1EEEvP6float2PKS2_iiib,@function
        .size           _ZN3fft16fft_stage_kernelILNS_13TwiddleSourceE1EEEvP6float2PKS2_iiib,(.L_x_18 - _ZN3fft16fft_stage_kernelILNS_13TwiddleSourceE1EEEvP6float2PKS2_iiib)
        .other          _ZN3fft16fft_stage_kernelILNS_13TwiddleSourceE1EEEvP6float2PKS2_iiib,@"STO_CUDA_ENTRY STV_DEFAULT"
_ZN3fft16fft_stage_kernelILNS_13TwiddleSourceE1EEEvP6float2PKS2_iiib:
.text._ZN3fft16fft_stage_kernelILNS_13TwiddleSourceE1EEEvP6float2PKS2_iiib:
[----:B------:R-:W-:Y:S01]  /*0000*/  LDC R1, c[0x0][0x37c] ;  /* 0x0000df00ff017b82 */ /* 0x000fe20000000800 */
[----:B------:R-:W0:Y:S07]  /*0010*/  S2R R3, SR_TID.X ;  /* 0x0000000000037919 */ /* 0x000e2e0000002100 */
[----:B------:R-:W0:Y:S01]  /*0020*/  S2UR UR5, SR_CTAID.X ;  /* 0x00000000000579c3 */ /* 0x000e220000002500 */
[----:B------:R-:W1:Y:S07]  /*0030*/  LDCU UR4, c[0x0][0x390] ;  /* 0x00007200ff0477ac */ /* 0x000e6e0008000800 */
[----:B------:R-:W0:Y:S01]  /*0040*/  LDC R10, c[0x0][0x360] ;  /* 0x0000d800ff0a7b82 */ /* 0x000e220000000800 */
[----:B-1----:R-:W-:Y:S01]  /*0050*/  USHF.R.S32.HI UR4, URZ, 0x1, UR4 ;  /* 0x00000001ff047899 */ /* 0x002fe20008011404 */
[----:B0-----:R-:W-:-:S05]  /*0060*/  IMAD R10, R10, UR5, R3 ;  /* 0x000000050a0a7c24 */ /* 0x001fca000f8e0203 */
[----:B------:R-:W-:-:S13]  /*0070*/  ISETP.GE.AND P0, PT, R10, UR4, PT ;  /* 0x000000040a007c0c */ /* 0x000fda000bf06270 */
[----:B------:R-:W-:Y:S05]  /*0080*/  @P0 EXIT ;  /* 0x000000000000094d */ /* 0x000fea0003800000 */
[----:B------:R-:W0:Y:S01]  /*0090*/  LDC R7, c[0x0][0x394] ;  /* 0x0000e500ff077b82 */ /* 0x000e220000000800 */
[----:B------:R-:W1:Y:S01]  /*00a0*/  LDCU.64 UR6, c[0x0][0x358] ;  /* 0x00006b00ff0677ac */ /* 0x000e620008000a00 */
[----:B------:R-:W2:Y:S01]  /*00b0*/  LDCU.U8 UR4, c[0x0][0x39c] ;  /* 0x00007380ff0477ac */ /* 0x000ea20008000000 */
[----:B0-----:R-:W-:-:S04]  /*00c0*/  IABS R5, R7 ;  /* 0x0000000700057213 */ /* 0x001fc80000000000 */
[----:B------:R-:W0:Y:S08]  /*00d0*/  I2F.RP R0, R5 ;  /* 0x0000000500007306 */ /* 0x000e300000209400 */
[----:B0-----:R-:W0:Y:S02]  /*00e0*/  MUFU.RCP R0, R0 ;  /* 0x0000000000007308 */ /* 0x001e240000001000 */
[----:B0-----:R-:W-:-:S06]  /*00f0*/  VIADD R2, R0, 0xffffffe ;  /* 0x0ffffffe00027836 */ /* 0x001fcc0000000000 */
[----:B------:R0:W3:Y:S02]  /*0100*/  F2I.FTZ.U32.TRUNC.NTZ R3, R2 ;  /* 0x0000000200037305 */ /* 0x0000e4000021f000 */
[----:B0-----:R-:W-:Y:S02]  /*0110*/  IMAD.MOV.U32 R2, RZ, RZ, RZ ;  /* 0x000000ffff027224 */ /* 0x001fe400078e00ff */
[----:B---3--:R-:W-:-:S04]  /*0120*/  IMAD.MOV R4, RZ, RZ, -R3 ;  /* 0x000000ffff047224 */ /* 0x008fc800078e0a03 */
[----:B------:R-:W-:Y:S01]  /*0130*/  IMAD R9, R4, R5, RZ ;  /* 0x0000000504097224 */ /* 0x000fe200078e02ff */
[----:B------:R-:W-:-:S03]  /*0140*/  IABS R4, R10 ;  /* 0x0000000a00047213 */ /* 0x000fc60000000000 */
[----:B------:R-:W-:-:S06]  /*0150*/  IMAD.HI.U32 R3, R3, R9, R2 ;  /* 0x0000000903037227 */ /* 0x000fcc00078e0002 */
[----:B------:R-:W-:-:S04]  /*0160*/  IMAD.HI.U32 R3, R3, R4, RZ ;  /* 0x0000000403037227 */ /* 0x000fc800078e00ff */
[----:B------:R-:W-:-:S04]  /*0170*/  IMAD.MOV R0, RZ, RZ, -R3 ;  /* 0x000000ffff007224 */ /* 0x000fc800078e0a03 */
[----:B------:R-:W-:-:S05]  /*0180*/  IMAD R0, R5, R0, R4 ;  /* 0x0000000005007224 */ /* 0x000fca00078e0204 */
[----:B------:R-:W-:-:S13]  /*0190*/  ISETP.GT.U32.AND P1, PT, R5, R0, PT ;  /* 0x000000000500720c */ /* 0x000fda0003f24070 */
[-C--:B------:R-:W-:Y:S01]  /*01a0*/  @!P1 IADD3 R0, PT, PT, R0, -R5.reuse, RZ ;  /* 0x8000000500009210 */ /* 0x080fe20007ffe0ff */
[----:B------:R-:W-:Y:S01]  /*01b0*/  @!P1 VIADD R3, R3, 0x1 ;  /* 0x0000000103039836 */ /* 0x000fe20000000000 */
[----:B------:R-:W-:Y:S02]  /*01c0*/  ISETP.NE.AND P1, PT, R7, RZ, PT ;  /* 0x000000ff0700720c */ /* 0x000fe40003f25270 */
[----:B------:R-:W-:Y:S02]  /*01d0*/  ISETP.GE.U32.AND P0, PT, R0, R5, PT ;  /* 0x000000050000720c */ /* 0x000fe40003f06070 */
[----:B------:R-:W-:-:S04]  /*01e0*/  LOP3.LUT R0, R10, R7, RZ, 0x3c, !PT ;  /* 0x000000070a007212 */ /* 0x000fc800078e3cff */
[----:B------:R-:W-:Y:S01]  /*01f0*/  ISETP.GE.AND P2, PT, R0, RZ, PT ;  /* 0x000000ff0000720c */ /* 0x000fe20003f46270 */
[----:B------:R-:W-:-:S06]  /*0200*/  IMAD.SHL.U32 R0, R7, 0x2, RZ ;  /* 0x0000000207007824 */ /* 0x000fcc00078e00ff */
[----:B------:R-:W-:-:S04]  /*0210*/  @P0 VIADD R3, R3, 0x1 ;  /* 0x0000000103030836 */ /* 0x000fc80000000000 */
[----:B------:R-:W-:Y:S02]  /*0220*/  IMAD.MOV.U32 R5, RZ, RZ, R3 ;  /* 0x000000ffff057224 */ /* 0x000fe400078e0003 */
[----:B------:R-:W0:Y:S03]  /*0230*/  LDC.64 R2, c[0x0][0x380] ;  /* 0x0000e000ff027b82 */ /* 0x000e260000000a00 */
[----:B------:R-:W-:Y:S02]  /*0240*/  @!P2 IADD3 R5, PT, PT, -R5, RZ, RZ ;  /* 0x000000ff0505a210 */ /* 0x000fe40007ffe1ff */
[----:B------:R-:W-:-:S05]  /*0250*/  @!P1 LOP3.LUT R5, RZ, R7, RZ, 0x33, !PT ;  /* 0x00000007ff059212 */ /* 0x000fca00078e33ff */
[----:B------:R-:W-:-:S04]  /*0260*/  IMAD.MOV R4, RZ, RZ, -R5 ;  /* 0x000000ffff047224 */ /* 0x000fc800078e0a05 */
[----:B------:R-:W-:-:S04]  /*0270*/  IMAD R10, R7, R4, R10 ;  /* 0x00000004070a7224 */ /* 0x000fc800078e020a */
[----:B------:R-:W-:-:S04]  /*0280*/  IMAD R5, R5, R0, R10 ;  /* 0x0000000005057224 */ /* 0x000fc800078e020a */
[----:B0-----:R-:W-:-:S04]  /*0290*/  IMAD.WIDE R2, R5, 0x8, R2 ;  /* 0x0000000805027825 */ /* 0x001fc800078e0202 */
[----:B------:R-:W-:Y:S02]  /*02a0*/  IMAD.WIDE R4, R7, 0x8, R2 ;  /* 0x0000000807047825 */ /* 0x000fe400078e0202 */
[----:B-1----:R0:W5:Y:S04]  /*02b0*/  LDG.E.64 R6, desc[UR6][R2.64] ;  /* 0x0000000602067981 */ /* 0x002168000c1e1b00 */
[----:B------:R0:W5:Y:S01]  /*02c0*/  LDG.E.64 R8, desc[UR6][R4.64] ;  /* 0x0000000604087981 */ /* 0x000162000c1e1b00 */
[----:B------:R-:W-:Y:S01]  /*02d0*/  I2FP.F32.S32 R11, R0 ;  /* 0x00000000000b7245 */ /* 0x000fe20000201400 */
[----:B------:R-:W-:Y:S01]  /*02e0*/  UMOV UR5, 0x40c90fdb ;  /* 0x40c90fdb00057882 */ /* 0x000fe20000000000 */
[----:B--2---:R-:W-:Y:S01]  /*02f0*/  UPRMT UR4, UR4, 0x8880, URZ ;  /* 0x0000888004047896 */ /* 0x004fe200080000ff */
[----:B------:R-:W-:Y:S01]  /*0300*/  IMAD.U32 R14, RZ, RZ, UR5 ;  /* 0x00000005ff0e7e24 */ /* 0x000fe2000f8e00ff */
[----:B------:R-:W1:Y:S04]  /*0310*/  MUFU.RCP R0, R11 ;  /* 0x0000000b00007308 */ /* 0x000e680000001000 */
[----:B------:R-:W-:-:S04]  /*0320*/  ISETP.NE.AND P2, PT, RZ, UR4, PT ;  /* 0x00000004ff007c0c */ /* 0x000fc8000bf45270 */
[----:B------:R-:W2:Y:S01]  /*0330*/  FCHK P0, R14, R11 ;  /* 0x0000000b0e007302 */ /* 0x000ea20000000000 */
[----:B-1----:R-:W-:-:S04]  /*0340*/  FFMA R13, -R11, R0, 1 ;  /* 0x3f8000000b0d7423 */ /* 0x002fc80000000100 */
[----:B------:R-:W-:-:S04]  /*0350*/  FFMA R0, R0, R13, R0 ;  /* 0x0000000d00007223 */ /* 0x000fc80000000000 */
[----:B------:R-:W-:-:S04]  /*0360*/  FFMA R12, R0, 6.2831854820251464844, RZ ;  /* 0x40c90fdb000c7823 */ /* 0x000fc800000000ff */
[----:B------:R-:W-:-:S04]  /*0370*/  FFMA R13, -R11, R12, 6.2831854820251464844 ;  /* 0x40c90fdb0b0d7423 */ /* 0x000fc8000000010c */
[----:B------:R-:W-:Y:S01]  /*0380*/  FFMA R0, R0, R13, R12 ;  /* 0x0000000d00007223 */ /* 0x000fe2000000000c */
[----:B0-2---:R-:W-:Y:S06]  /*0390*/  @!P0 BRA `(.L_x_0) ;  /* 0x00000000000c8947 */ /* 0x005fec0003800000 */
[----:B------:R-:W-:-:S07]  /*03a0*/  MOV R12, 0x3c0 ;  /* 0x000003c0000c7802 */ /* 0x000fce0000000f00 */
[----:B-----5:R-:W-:Y:S05]  /*03b0*/  CALL.REL.NOINC `($__internal_0_$__cuda_sm3x_div_rn_noftz_f32_slowpath) ;  /* 0x0000000000487944 */ /* 0x020fea0003c00000 */
[----:B------:R-:W-:-:S07]  /*03c0*/  MOV R0, R11 ;  /* 0x0000000b00007202 */ /* 0x000fce0000000f00 */
.L_x_0:
[----:B------:R-:W-:Y:S02]  /*03d0*/  FSEL R0, -R0, R0, !P2 ;  /* 0x0000000000007208 */ /* 0x000fe40005000100 */
[----:B------:R-:W-:-:S05]  /*03e0*/  I2FP.F32.S32 R11, R10 ;  /* 0x0000000a000b7245 */ /* 0x000fca0000201400 */
[----:B------:R-:W-:-:S04]  /*03f0*/  FMUL R0, R0, R11 ;  /* 0x0000000b00007220 */ /* 0x000fc80000400000 */
[----:B------:R-:W-:-:S04]  /*0400*/  FMUL.RZ R12, R0, 0.15915493667125701904 ;  /* 0x3e22f983000c7820 */ /* 0x000fc8000040c000 */
[----:B------:R-:W0:Y:S08]  /*0410*/  MUFU.SIN R0, R12 ;  /* 0x0000000c00007308 */ /* 0x000e300000000400 */
[----:B------:R-:W1:Y:S01]  /*0420*/  MUFU.COS R10, R12 ;  /* 0x0000000c000a7308 */ /* 0x000e620000000000 */
[C---:B0----5:R-:W-:Y:S01]  /*0430*/  FMUL R11, R9.reuse, R0 ;  /* 0x00000000090b7220 */ /* 0x061fe20000400000 */
[----:B-1----:R-:W-:-:S03]  /*0440*/  FMUL R9, R9, R10 ;  /* 0x0000000a09097220 */ /* 0x002fc60000400000 */
[C---:B------:R-:W-:Y:S01]  /*0450*/  FFMA R11, R8.reuse, R10, -R11 ;  /* 0x0000000a080b7223 */ /* 0x040fe2000000080b */
[----:B------:R-:W-:-:S03]  /*0460*/  FFMA R0, R8, R0, R9 ;  /* 0x0000000008007223 */ /* 0x000fc60000000009 */
[C-C-:B------:R-:W-:Y:S01]  /*0470*/  FADD R8, R6.reuse, R11.reuse ;  /* 0x0000000b06087221 */ /* 0x140fe20000000000 */
[----:B------:R-:W-:Y:S01]  /*0480*/  FADD R6, R6, -R11 ;  /* 0x8000000b06067221 */ /* 0x000fe20000000000 */
[C-C-:B------:R-:W-:Y:S01]  /*0490*/  FADD R9, R7.reuse, R0.reuse ;  /* 0x0000000007097221 */ /* 0x140fe20000000000 */
[----:B------:R-:W-:-:S04]  /*04a0*/  FADD R7, R7, -R0 ;  /* 0x8000000007077221 */ /* 0x000fc80000000000 */
[----:B------:R-:W-:Y:S04]  /*04b0*/  STG.E.64 desc[UR6][R2.64], R8 ;  /* 0x0000000802007986 */ /* 0x000fe8000c101b06 */
[----:B------:R-:W-:Y:S01]  /*04c0*/  STG.E.64 desc[UR6][R4.64], R6 ;  /* 0x0000000604007986 */ /* 0x000fe2000c101b06 */
[----:B------:R-:W-:Y:S05]  /*04d0*/  EXIT ;  /* 0x000000000000794d */ /* 0x000fea0003800000 */
        .weak           $__internal_0_$__cuda_sm3x_div_rn_noftz_f32_slowpath
        .type           $__internal_0_$__cuda_sm3x_div_rn_noftz_f32_slowpath,@function
        .size           $__internal_0_$__cuda_sm3x_div_rn_noftz_f32_slowpath,(.L_x_18 - $__internal_0_$__cuda_sm3x_div_rn_noftz_f32_slowpath)
$__internal_0_$__cuda_sm3x_div_rn_noftz_f32_slowpath:
[--C-:B------:R-:W-:Y:S01]  /*04e0*/  SHF.R.U32.HI R0, RZ, 0x17, R11.reuse ;  /* 0x00000017ff007819 */ /* 0x100fe2000001160b */
[----:B------:R-:W-:-:S03]  /*04f0*/  IMAD.MOV.U32 R14, RZ, RZ, R11 ;  /* 0x000000ffff0e7224 */ /* 0x000fc600078e000b */
[----:B------:R-:W-:-:S05]  /*0500*/  LOP3.LUT R13, R0, 0xff, RZ, 0xc0, !PT ;  /* 0x000000ff000d7812 */ /* 0x000fca00078ec0ff */
[----:B------:R-:W-:-:S05]  /*0510*/  VIADD R15, R13, 0xffffffff ;  /* 0xffffffff0d0f7836 */ /* 0x000fca0000000000 */
[----:B------:R-:W-:-:S13]  /*0520*/  ISETP.GT.U32.AND P0, PT, R15, 0xfd, PT ;  /* 0x000000fd0f00780c */ /* 0x000fda0003f04070 */
[----:B------:R-:W-:Y:S01]  /*0530*/  @!P0 IMAD.MOV.U32 R16, RZ, RZ, RZ ;  /* 0x000000ffff108224 */ /* 0x000fe200078e00ff */
[----:B------:R-:W-:Y:S06]  /*0540*/  @!P0 BRA `(.L_x_1) ;  /* 0x0000000000408947 */ /* 0x000fec0003800000 */
[----:B------:R-:W-:Y:S02]  /*0550*/  FSETP.GTU.FTZ.AND P0, PT, |R11|, +INF , PT ;  /* 0x7f8000000b00780b */ /* 0x000fe40003f1c200 */
[----:B------:R-:W-:-:S11]  /*0560*/  MOV R0, R11 ;  /* 0x0000000b00007202 */ /* 0x000fd60000000f00 */
[----:B------:R-:W-:Y:S05]  /*0570*/  @P0 BRA `(.L_x_2) ;  /* 0x0000000400280947 */ /* 0x000fea0003800000 */
[----:B------:R-:W-:-:S05]  /*0580*/  IMAD.MOV.U32 R11, RZ, RZ, 0x40c90fdb ;  /* 0x40c90fdbff0b7424 */ /* 0x000fca00078e00ff */
[----:B------:R-:W-:-:S13]  /*0590*/  LOP3.LUT P0, RZ, R14, 0x7fffffff, R11, 0xc8, !PT ;  /* 0x7fffffff0eff7812 */ /* 0x000fda000780c80b */
[----:B------:R-:W-:Y:S05]  /*05a0*/  @!P0 BRA `(.L_x_3) ;  /* 0x0000000400148947 */ /* 0x000fea0003800000 */
[----:B------:R-:W-:Y:S02]  /*05b0*/  FSETP.NEU.FTZ.AND P0, PT, |R0|, +INF , PT ;  /* 0x7f8000000000780b */ /* 0x000fe40003f1d200 */
[----:B------:R-:W-:-:S04]  /*05c0*/  LOP3.LUT P1, RZ, R11, 0x7fffffff, RZ, 0xc0, !PT ;  /* 0x7fffffff0bff7812 */ /* 0x000fc8000782c0ff */
[----:B------:R-:W-:-:S13]  /*05d0*/  PLOP3.LUT P0, PT, P0, P1, PT, 0x2f, 0xf2 ;  /* 0x0000000000f2781c */ /* 0x000fda0000702577 */
[----:B------:R-:W-:Y:S05]  /*05e0*/  @P0 BRA `(.L_x_4) ;  /* 0x0000000000fc0947 */ /* 0x000fea0003800000 */
[----:B------:R-:W-:-:S13]  /*05f0*/  LOP3.LUT P0, RZ, R14, 0x7fffffff, RZ, 0xc0, !PT ;  /* 0x7fffffff0eff7812 */ /* 0x000fda000780c0ff */
[----:B------:R-:W-:Y:S05]  /*0600*/  @!P0 BRA `(.L_x_5) ;  /* 0x0000000000e88947 */ /* 0x000fea0003800000 */
[----:B------:R-:W-:Y:S01]  /*0610*/  ISETP.GE.AND P0, PT, R15, RZ, PT ;  /* 0x000000ff0f00720c */ /* 0x000fe20003f06270 */
[----:B------:R-:W-:-:S12]  /*0620*/  IMAD.MOV.U32 R16, RZ, RZ, RZ ;  /* 0x000000ffff107224 */ /* 0x000fd800078e00ff */
[----:B------:R-:W-:Y:S01]  /*0630*/  @!P0 FFMA R14, R0, 1.84467440737095516160e+19, RZ ;  /* 0x5f800000000e8823 */ /* 0x000fe200000000ff */
[----:B------:R-:W-:-:S07]  /*0640*/  @!P0 VIADD R16, R16, 0x40 ;  /* 0x0000004010108836 */ /* 0x000fce0000000000 */
.L_x_1:
[----:B------:R-:W-:Y:S01]  /*0650*/  LEA R11, R13, 0xc0800000, 0x17 ;  /* 0xc08000000d0b7811 */ /* 0x000fe200078eb8ff */
[----:B------:R-:W-:Y:S01]  /*0660*/  UMOV UR4, 0x40c90fdb ;  /* 0x40c90fdb00047882 */ /* 0x000fe20000000000 */
[----:B------:R-:W-:Y:S01]  /*0670*/  IADD3 R13, PT, PT, R16, 0x81, -R13 ;  /* 0x00000081100d7810 */ /* 0x000fe20007ffe80d */
[----:B------:R-:W-:Y:S01]  /*0680*/  UIADD3 UR4, UPT, UPT, UR4, -0x1000000, URZ ;  /* 0xff00000004047890 */ /* 0x000fe2000fffe0ff */
[----:B------:R-:W-:-:S04]  /*0690*/  IADD3 R14, PT, PT, -R11, R14, RZ ;  /* 0x0000000e0b0e7210 */ /* 0x000fc80007ffe1ff */
[----:B------:R-:W0:Y:S01]  /*06a0*/  MUFU.RCP R0, R14 ;  /* 0x0000000e00007308 */ /* 0x000e220000001000 */
[----:B------:R-:W-:-:S04]  /*06b0*/  FADD.FTZ R11, -R14, -RZ ;  /* 0x800000ff0e0b7221 */ /* 0x000fc80000010100 */
[----:B0-----:R-:W-:-:S04]  /*06c0*/  FFMA R15, R0, R11, 1 ;  /* 0x3f800000000f7423 */ /* 0x001fc8000000000b */
[----:B------:R-:W-:-:S04]  /*06d0*/  FFMA R0, R0, R15, R0 ;  /* 0x0000000f00007223 */ /* 0x000fc80000000000 */
[----:B------:R-:W-:-:S04]  /*06e0*/  FFMA R15, R0, UR4, RZ ;  /* 0x00000004000f7c23 */ /* 0x000fc800080000ff */
[----:B------:R-:W-:-:S04]  /*06f0*/  FFMA R18, R11, R15, UR4 ;  /* 0x000000040b127e23 */ /* 0x000fc8000800000f */
[----:B------:R-:W-:-:S04]  /*0700*/  FFMA R15, R0, R18, R15 ;  /* 0x00000012000f7223 */ /* 0x000fc8000000000f */
[----:B------:R-:W-:-:S04]  /*0710*/  FFMA R18, R11, R15, UR4 ;  /* 0x000000040b127e23 */ /* 0x000fc8000800000f */
[----:B------:R-:W-:-:S05]  /*0720*/  FFMA R11, R0, R18, R15 ;  /* 0x00000012000b7223 */ /* 0x000fca000000000f */
[----:B------:R-:W-:-:S04]  /*0730*/  SHF.R.U32.HI R14, RZ, 0x17, R11 ;  /* 0x00000017ff0e7819 */ /* 0x000fc8000001160b */
[----:B------:R-:W-:-:S05]  /*0740*/  LOP3.LUT R14, R14, 0xff, RZ, 0xc0, !PT ;  /* 0x000000ff0e0e7812 */ /* 0x000fca00078ec0ff */
[----:B------:R-:W-:-:S04]  /*0750*/  IMAD.IADD R16, R14, 0x1, R13 ;  /* 0x000000010e107824 */ /* 0x000fc800078e020d */
[----:B------:R-:W-:-:S05]  /*0760*/  VIADD R14, R16, 0xffffffff ;  /* 0xffffffff100e7836 */ /* 0x000fca0000000000 */
[----:B------:R-:W-:-:S13]  /*0770*/  ISETP.GE.U32.AND P0, PT, R14, 0xfe, PT ;  /* 0x000000fe0e00780c */ /* 0x000fda0003f06070 */
[----:B------:R-:W-:Y:S05]  /*0780*/  @!P0 BRA `(.L_x_6) ;  /* 0x0000000000808947 */ /* 0x000fea0003800000 */
[----:B------:R-:W-:-:S13]  /*0790*/  ISETP.GT.AND P0, PT, R16, 0xfe, PT ;  /* 0x000000fe1000780c */ /* 0x000fda0003f04270 */
[----:B------:R-:W-:Y:S05]  /*07a0*/  @P0 BRA `(.L_x_7) ;  /* 0x00000000006c0947 */ /* 0x000fea0003800000 */
[----:B------:R-:W-:-:S13]  /*07b0*/  ISETP.GE.AND P0, PT, R16, 0x1, PT ;  /* 0x000000011000780c */ /* 0x000fda0003f06270 */
[----:B------:R-:W-:Y:S05]  /*07c0*/  @P0 BRA `(.L_x_8) ;  /* 0x0000000000980947 */ /* 0x000fea0003800000 */
[----:B------:R-:W-:Y:S02]  /*07d0*/  ISETP.GE.AND P0, PT, R16, -0x18, PT ;  /* 0xffffffe81000780c */ /* 0x000fe40003f06270 */
[----:B------:R-:W-:-:S11]  /*07e0*/  LOP3.LUT R11, R11, 0x80000000, RZ, 0xc0, !PT ;  /* 0x800000000b0b7812 */ /* 0x000fd600078ec0ff */
[----:B------:R-:W-:Y:S05]  /*07f0*/  @!P0 BRA `(.L_x_8) ;  /* 0x00000000008c8947 */ /* 0x000fea0003800000 */
[-CC-:B------:R-:W-:Y:S01]  /*0800*/  FFMA.RZ R13, R0, R18.reuse, R15.reuse ;  /* 0x00000012000d7223 */ /* 0x180fe2000000c00f */
[C---:B------:R-:W-:Y:S02]  /*0810*/  ISETP.NE.AND P3, PT, R16.reuse, RZ, PT ;  /* 0x000000ff1000720c */ /* 0x040fe40003f65270 */
[----:B------:R-:W-:Y:S02]  /*0820*/  ISETP.NE.AND P1, PT, R16, RZ, PT ;  /* 0x000000ff1000720c */ /* 0x000fe40003f25270 */
[----:B------:R-:W-:Y:S01]  /*0830*/  LOP3.LUT R14, R13, 0x7fffff, RZ, 0xc0, !PT ;  /* 0x007fffff0d0e7812 */ /* 0x000fe200078ec0ff */
[CCC-:B------:R-:W-:Y:S01]  /*0840*/  FFMA.RP R13, R0.reuse, R18.reuse, R15.reuse ;  /* 0x00000012000d7223 */ /* 0x1c0fe2000000800f */
[----:B------:R-:W-:Y:S01]  /*0850*/  FFMA.RM R0, R0, R18, R15 ;  /* 0x0000001200007223 */ /* 0x000fe2000000400f */
[----:B------:R-:W-:Y:S01]  /*0860*/  IADD3 R15, PT, PT, R16, 0x20, RZ ;  /* 0x00000020100f7810 */ /* 0x000fe20007ffe0ff */
[----:B------:R-:W-:Y:S01]  /*0870*/  IMAD.MOV R16, RZ, RZ, -R16 ;  /* 0x000000ffff107224 */ /* 0x000fe200078e0a10 */
[----:B------:R-:W-:-:S02]  /*0880*/  LOP3.LUT R14, R14, 0x800000, RZ, 0xfc, !PT ;  /* 0x008000000e0e7812 */ /* 0x000fc400078efcff */
[----:B------:R-:W-:Y:S02]  /*0890*/  FSETP.NEU.FTZ.AND P0, PT, R13, R0, PT ;  /* 0x000000000d00720b */ /* 0x000fe40003f1d000 */
[----:B------:R-:W-:Y:S02]  /*08a0*/  SHF.L.U32 R15, R14, R15, RZ ;  /* 0x0000000f0e0f7219 */ /* 0x000fe400000006ff */
[----:B------:R-:W-:Y:S02]  /*08b0*/  SEL R13, R16, RZ, P3 ;  /* 0x000000ff100d7207 */ /* 0x000fe40001800000 */
[----:B------:R-:W-:Y:S02]  /*08c0*/  ISETP.NE.AND P1, PT, R15, RZ, P1 ;  /* 0x000000ff0f00720c */ /* 0x000fe40000f25270 */
[----:B------:R-:W-:Y:S02]  /*08d0*/  SHF.R.U32.HI R13, RZ, R13, R14 ;  /* 0x0000000dff0d7219 */ /* 0x000fe4000001160e */
[----:B------:R-:W-:-:S02]  /*08e0*/  PLOP3.LUT P0, PT, P0, P1, PT, 0xf8, 0x8f ;  /* 0x00000000008f781c */ /* 0x000fc40000703f70 */
[----:B------:R-:W-:Y:S02]  /*08f0*/  SHF.R.U32.HI R15, RZ, 0x1, R13 ;  /* 0x00000001ff0f7819 */ /* 0x000fe4000001160d */
[----:B------:R-:W-:-:S04]  /*0900*/  SEL R0, RZ, 0x1, !P0 ;  /* 0x00000001ff007807 */ /* 0x000fc80004000000 */
[----:B------:R-:W-:-:S04]  /*0910*/  LOP3.LUT R0, R0, 0x1, R15, 0xf8, !PT ;  /* 0x0000000100007812 */ /* 0x000fc800078ef80f */
[----:B------:R-:W-:-:S05]  /*0920*/  LOP3.LUT R0, R0, R13, RZ, 0xc0, !PT ;  /* 0x0000000d00007212 */ /* 0x000fca00078ec0ff */
[----:B------:R-:W-:-:S05]  /*0930*/  IMAD.IADD R0, R15, 0x1, R0 ;  /* 0x000000010f007824 */ /* 0x000fca00078e0200 */
[----:B------:R-:W-:Y:S01]  /*0940*/  LOP3.LUT R11, R0, R11, RZ, 0xfc, !PT ;  /* 0x0000000b000b7212 */ /* 0x000fe200078efcff */
[----:B------:R-:W-:Y:S06]  /*0950*/  BRA `(.L_x_8) ;  /* 0x0000000000347947 */ /* 0x000fec0003800000 */
.L_x_7:
[----:B------:R-:W-:-:S04]  /*0960*/  LOP3.LUT R11, R11, 0x80000000, RZ, 0xc0, !PT ;  /* 0x800000000b0b7812 */ /* 0x000fc800078ec0ff */
[----:B------:R-:W-:Y:S01]  /*0970*/  LOP3.LUT R11, R11, 0x7f800000, RZ, 0xfc, !PT ;  /* 0x7f8000000b0b7812 */ /* 0x000fe200078efcff */
[----:B------:R-:W-:Y:S06]  /*0980*/  BRA `(.L_x_8) ;  /* 0x0000000000287947 */ /* 0x000fec0003800000 */
.L_x_6:
[----:B------:R-:W-:Y:S01]  /*0990*/  LEA R11, R13, R11, 0x17 ;  /* 0x0000000b0d0b7211 */ /* 0x000fe200078eb8ff */
[----:B------:R-:W-:Y:S06]  /*09a0*/  BRA `(.L_x_8) ;  /* 0x0000000000207947 */ /* 0x000fec0003800000 */
.L_x_5:
[----:B------:R-:W-:-:S04]  /*09b0*/  LOP3.LUT R11, R14, 0x80000000, R11, 0x48, !PT ;  /* 0x800000000e0b7812 */ /* 0x000fc800078e480b */
[----:B------:R-:W-:Y:S01]  /*09c0*/  LOP3.LUT R11, R11, 0x7f800000, RZ, 0xfc, !PT ;  /* 0x7f8000000b0b7812 */ /* 0x000fe200078efcff */
[----:B------:R-:W-:Y:S06]  /*09d0*/  BRA `(.L_x_8) ;  /* 0x0000000000147947 */ /* 0x000fec0003800000 */
.L_x_4:
[----:B------:R-:W-:Y:S01]  /*09e0*/  LOP3.LUT R11, R14, 0x80000000, R11, 0x48, !PT ;  /* 0x800000000e0b7812 */ /* 0x000fe200078e480b */
[----:B------:R-:W-:Y:S06]  /*09f0*/  BRA `(.L_x_8) ;  /* 0x00000000000c7947 */ /* 0x000fec0003800000 */
.L_x_3:
[----:B------:R-:W0:Y:S01]  /*0a00*/  MUFU.RSQ R11, -QNAN ;  /* 0xffc00000000b7908 */ /* 0x000e220000001400 */
[----:B------:R-:W-:Y:S05]  /*0a10*/  BRA `(.L_x_8) ;  /* 0x0000000000047947 */ /* 0x000fea0003800000 */
.L_x_2:
[----:B------:R-:W-:-:S07]  /*0a20*/  FADD.FTZ R11, R0, 6.2831854820251464844 ;  /* 0x40c90fdb000b7421 */ /* 0x000fce0000010000 */
.L_x_8:
[----:B------:R-:W-:-:S04]  /*0a30*/  IMAD.MOV.U32 R13, RZ, RZ, 0x0 ;  /* 0x00000000ff0d7424 */ /* 0x000fc800078e00ff */
[----:B0-----:R-:W-:Y:S05]  /*0a40*/  RET.REL.NODEC R12 `(_ZN3fft16fft_stage_kernelILNS_13TwiddleSourceE1EEEvP6float2PKS2_iiib) ;  /* 0xfffffff40c6c7950 */ /* 0x001fea0003c3ffff */
.L_x_9:
[----:B------:R-:W-:-:S00]  /*0a50*/  BRA `(.L_x_9) ;  /* 0xfffffffc00fc7947 */ /* 0x000fc0000383ffff */
[----:B------:R-:W-:-:S00]  /*0a60*/  NOP ;  /* 0x0000000000007918 */ /* 0x000fc00000000000 */
        /* <DEDUP_REMOVED lines=9> */
.L_x_18:


//--------------------- .text._ZN3fft16fft_stage_kernelILNS_13TwiddleSourceE0EEEvP6float2PKS2_iiib --------------------------
	.section	.text._ZN3fft16fft_stage_kernelILNS_13TwiddleSourceE0EEEvP6float2PKS2_iiib,"ax",@progbits
	.align	128
        .global         _ZN3fft16fft_stage_kernelILNS_13TwiddleSourceE0EEEvP6float2PKS2_iiib
        .type           _ZN3fft16fft_stage_kernelILNS_13TwiddleSourceE0EEEvP6float2PKS2_iiib,@function
        .size           _ZN3fft16fft_stage_kernelILNS_13TwiddleSourceE0EEEvP6float2PKS2_iiib,(.L_x_21 - _ZN3fft16fft_stage_kernelILNS_13TwiddleSourceE0EEEvP6float2PKS2_iiib)
        .other          _ZN3fft16fft_stage_kernelILNS_13TwiddleSourceE0EEEvP6float2PKS2_iiib,@"STO_CUDA_ENTRY STV_DEFAULT"
_ZN3fft16fft_stage_kernelILNS_13TwiddleSourceE0EEEvP6float2PKS2_iiib:
.text._ZN3fft16fft_stage_kernelILNS_13TwiddleSourceE0EEEvP6float2PKS2_iiib:
        /* <DEDUP_REMOVED lines=10> */
[----:B------:R-:W1:Y:S01]  /*00a0*/  LDCU UR4, c[0x0][0x398] ;  /* 0x00007300ff0477ac */ /* 0x000e620008000800 */
[----:B------:R-:W2:Y:S01]  /*00b0*/  LDCU.64 UR6, c[0x0][0x358] ;  /* 0x00006b00ff0677ac */ /* 0x000ea20008000a00 */
[----:B0-----:R-:W-:-:S04]  /*00c0*/  IABS R7, R5 ;  /* 0x0000000500077213 */ /* 0x001fc80000000000 */
[----:B------:R-:W0:Y:S08]  /*00d0*/  I2F.RP R4, R7 ;  /* 0x0000000700047306 */ /* 0x000e300000209400 */
[----:B0-----:R-:W0:Y:S02]  /*00e0*/  MUFU.RCP R4, R4 ;  /* 0x0000000400047308 */ /* 0x001e240000001000 */
[----:B0-----:R-:W-:-:S06]  /*00f0*/  IADD3 R2, PT, PT, R4, 0xffffffe, RZ ;  /* 0x0ffffffe04027810 */ /* 0x001fcc0007ffe0ff */
[----:B------:R0:W3:Y:S02]  /*0100*/  F2I.FTZ.U32.TRUNC.NTZ R3, R2 ;  /* 0x0000000200037305 */ /* 0x0000e4000021f000 */
[----:B0-----:R-:W-:Y:S01]  /*0110*/  HFMA2 R2, -RZ, RZ, 0, 0 ;  /* 0x00000000ff027431 */ /* 0x001fe200000001ff */
[----:B---3--:R-:W-:-:S05]  /*0120*/  IADD3 R6, PT, PT, RZ, -R3, RZ ;  /* 0x80000003ff067210 */ /* 0x008fca0007ffe0ff */
[----:B------:R-:W-:Y:S01]  /*0130*/  IMAD R9, R6, R7, RZ ;  /* 0x0000000706097224 */ /* 0x000fe200078e02ff */
[----:B------:R-:W-:-:S03]  /*0140*/  IABS R6, R0 ;  /* 0x0000000000067213 */ /* 0x000fc60000000000 */
[----:B------:R-:W-:Y:S01]  /*0150*/  IMAD.HI.U32 R3, R3, R9, R2 ;  /* 0x0000000903037227 */ /* 0x000fe200078e0002 */
[----:B------:R-:W-:-:S04]  /*0160*/  LOP3.LUT R2, R0, R5, RZ, 0x3c, !PT ;  /* 0x0000000500027212 */ /* 0x000fc800078e3cff */
[----:B------:R-:W-:Y:S01]  /*0170*/  ISETP.GE.AND P1, PT, R2, RZ, PT ;  /* 0x000000ff0200720c */ /* 0x000fe20003f26270 */
[----:B------:R-:W-:-:S05]  /*0180*/  IMAD.HI.U32 R3, R3, R6, RZ ;  /* 0x0000000603037227 */ /* 0x000fca00078e00ff */
[----:B------:R-:W-:-:S05]  /*0190*/  IADD3 R4, PT, PT, -R3, RZ, RZ ;  /* 0x000000ff03047210 */ /* 0x000fca0007ffe1ff */
[----:B------:R-:W-:-:S05]  /*01a0*/  IMAD R4, R7, R4, R6 ;  /* 0x0000000407047224 */ /* 0x000fca00078e0206 */
[----:B------:R-:W-:-:S13]  /*01b0*/  ISETP.GT.U32.AND P2, PT, R7, R4, PT ;  /* 0x000000040700720c */ /* 0x000fda0003f44070 */
[----:B------:R-:W-:Y:S01]  /*01c0*/  @!P2 IMAD.IADD R4, R4, 0x1, -R7 ;  /* 0x000000010404a824 */ /* 0x000fe200078e0a07 */
[----:B------:R-:W-:Y:S02]  /*01d0*/  @!P2 IADD3 R3, PT, PT, R3, 0x1, RZ ;  /* 0x000000010303a810 */ /* 0x000fe40007ffe0ff */
[----:B------:R-:W-:Y:S02]  /*01e0*/  ISETP.NE.AND P2, PT, R5, RZ, PT ;  /* 0x000000ff0500720c */ /* 0x000fe40003f45270 */
[----:B------:R-:W-:Y:S02]  /*01f0*/  ISETP.GE.U32.AND P0, PT, R4, R7, PT ;  /* 0x000000070400720c */ /* 0x000fe40003f06070 */
[----:B------:R-:W0:Y:S11]  /*0200*/  LDC.64 R6, c[0x0][0x388] ;  /* 0x0000e200ff067b82 */ /* 0x000e360000000a00 */
[----:B------:R-:W-:-:S05]  /*0210*/  @P0 IADD3 R3, PT, PT, R3, 0x1, RZ ;  /* 0x0000000103030810 */ /* 0x000fca0007ffe0ff */
[----:B------:R-:W-:Y:S02]  /*0220*/  IMAD.MOV.U32 R4, RZ, RZ, R3 ;  /* 0x000000ffff047224 */ /* 0x000fe400078e0003 */
[----:B------:R-:W3:Y:S03]  /*0230*/  LDC.64 R2, c[0x0][0x380] ;  /* 0x0000e000ff027b82 */ /* 0x000ee60000000a00 */
[----:B------:R-:W-:Y:S02]  /*0240*/  @!P1 IADD3 R4, PT, PT, -R4, RZ, RZ ;  /* 0x000000ff04049210 */ /* 0x000fe40007ffe1ff */
[----:B------:R-:W-:-:S05]  /*0250*/  @!P2 LOP3.LUT R4, RZ, R5, RZ, 0x33, !PT ;  /* 0x00000005ff04a212 */ /* 0x000fca00078e33ff */
[----:B------:R-:W-:-:S05]  /*0260*/  IMAD R9, R4, R5, RZ ;  /* 0x0000000504097224 */ /* 0x000fca00078e02ff */
[----:B------:R-:W-:-:S04]  /*0270*/  IADD3 R0, PT, PT, R0, -R9, RZ ;  /* 0x8000000900007210 */ /* 0x000fc80007ffe0ff */
[----:B------:R-:W-:Y:S01]  /*0280*/  LEA R9, R9, R0, 0x1 ;  /* 0x0000000009097211 */ /* 0x000fe200078e08ff */
[----:B-1----:R-:W-:Y:S01]  /*0290*/  IMAD R11, R0, UR4, RZ ;  /* 0x00000004000b7c24 */ /* 0x002fe2000f8e02ff */
[----:B------:R-:W1:Y:S03]  /*02a0*/  LDCU.U8 UR4, c[0x0][0x39c] ;  /* 0x00007380ff0477ac */ /* 0x000e660008000000 */
[----:B---3--:R-:W-:-:S04]  /*02b0*/  IMAD.WIDE R2, R9, 0x8, R2 ;  /* 0x0000000809027825 */ /* 0x008fc800078e0202 */
[----:B0-----:R-:W-:Y:S01]  /*02c0*/  IMAD.WIDE R6, R11, 0x8, R6 ;  /* 0x000000080b067825 */ /* 0x001fe200078e0206 */
[----:B--2---:R-:W2:Y:S03]  /*02d0*/  LDG.E.64 R8, desc[UR6][R2.64] ;  /* 0x0000000602087981 */ /* 0x004ea6000c1e1b00 */
[----:B------:R-:W-:Y:S02]  /*02e0*/  IMAD.WIDE R4, R5, 0x8, R2 ;  /* 0x0000000805047825 */ /* 0x000fe400078e0202 */
[----:B------:R-:W3:Y:S04]  /*02f0*/  LDG.E.64 R6, desc[UR6][R6.64] ;  /* 0x0000000606067981 */ /* 0x000ee8000c1e1b00 */
[----:B------:R-:W4:Y:S01]  /*0300*/  LDG.E.64 R10, desc[UR6][R4.64] ;  /* 0x00000006040a7981 */ /* 0x000f22000c1e1b00 */
[----:B-1----:R-:W-:-:S06]  /*0310*/  UPRMT UR4, UR4, 0x8880, URZ ;  /* 0x0000888004047896 */ /* 0x002fcc00080000ff */
[----:B------:R-:W-:-:S04]  /*0320*/  ISETP.NE.AND P0, PT, RZ, UR4, PT ;  /* 0x00000004ff007c0c */ /* 0x000fc8000bf05270 */
[----:B---3--:R-:W-:-:S05]  /*0330*/  FSEL R0, R7, -R7, !P0 ;  /* 0x8000000707007208 */ /* 0x008fca0004000000 */
[-C--:B----4-:R-:W-:Y:S01]  /*0340*/  FMUL R12, R10, R0.reuse ;  /* 0x000000000a0c7220 */ /* 0x090fe20000400000 */
[----:B------:R-:W-:-:S03]  /*0350*/  FMUL R13, R11, R0 ;  /* 0x000000000b0d7220 */ /* 0x000fc60000400000 */
[-C--:B------:R-:W-:Y:S01]  /*0360*/  FFMA R12, R11, R6.reuse, R12 ;  /* 0x000000060b0c7223 */ /* 0x080fe2000000000c */
[----:B------:R-:W-:-:S03]  /*0370*/  FFMA R13, R10, R6, -R13 ;  /* 0x000000060a0d7223 */ /* 0x000fc6000000080d */
[C-C-:B--2---:R-:W-:Y:S01]  /*0380*/  FADD R7, R9.reuse, R12.reuse ;  /* 0x0000000c09077221 */ /* 0x144fe20000000000 */
[C-C-:B------:R-:W-:Y:S01]  /*0390*/  FADD R6, R8.reuse, R13.reuse ;  /* 0x0000000d08067221 */ /* 0x140fe20000000000 */
[----:B------:R-:W-:Y:S01]  /*03a0*/  FADD R9, R9, -R12 ;  /* 0x8000000c09097221 */ /* 0x000fe20000000000 */
[----:B------:R-:W-:-:S03]  /*03b0*/  FADD R8, R8, -R13 ;  /* 0x8000000d08087221 */ /* 0x000fc60000000000 */
[----:B------:R-:W-:Y:S04]  /*03c0*/  STG.E.64 desc[UR6][R2.64], R6 ;  /* 0x0000000602007986 */ /* 0x000fe8000c101b06 */
[----:B------:R-:W-:Y:S01]  /*03d0*/  STG.E.64 desc[UR6][R4.64], R8 ;  /* 0x0000000804007986 */ /* 0x000fe2000c101b06 */
[----:B------:R-:W-:Y:S05]  /*03e0*/  EXIT ;  /* 0x000000000000794d */ /* 0x000fea0003800000 */
.L_x_10:
        /* <DEDUP_REMOVED lines=9> */
.L_x_21:


//--------------------- .text._ZN3fft16normalize_kernelEP6float2i --------------------------
	.section	.text._ZN3fft16normalize_kernelEP6float2i,"ax",@progbits
	.align	128
        .global         _ZN3fft16normalize_kernelEP6float2i
        .type           _ZN3fft16normalize_kernelEP6float2i,@function
        .size           _ZN3fft16normalize_kernelEP6float2i,(.L_x_19 - _ZN3fft16normalize_kernelEP6float2i)
        .other          _ZN3fft16normalize_kernelEP6float2i,@"STO_CUDA_ENTRY STV_DEFAULT"
_ZN3fft16normalize_kernelEP6float2i:
.text._ZN3fft16normalize_kernelEP6float2i:
[----:B------:R-:W-:Y:S01]  /*0000*/  LDC R1, c[0x0][0x37c] ;  /* 0x0000df00ff017b82 */ /* 0x000fe20000000800 */
[----:B------:R-:W0:Y:S07]  /*0010*/  S2R R3, SR_TID.X ;  /* 0x0000000000037919 */ /* 0x000e2e0000002100 */
[----:B------:R-:W0:Y:S01]  /*0020*/  S2UR UR4, SR_CTAID.X ;  /* 0x00000000000479c3 */ /* 0x000e220000002500 */
[----:B------:R-:W1:Y:S07]  /*0030*/  LDCU UR5, c[0x0][0x388] ;  /* 0x00007100ff0577ac */ /* 0x000e6e0008000800 */
[----:B------:R-:W0:Y:S02]  /*0040*/  LDC R2, c[0x0][0x360] ;  /* 0x0000d800ff027b82 */ /* 0x000e240000000800 */
[----:B0-----:R-:W-:-:S05]  /*0050*/  IMAD R2, R2, UR4, R3 ;  /* 0x0000000402027c24 */ /* 0x001fca000f8e0203 */
[----:B-1----:R-:W-:-:S13]  /*0060*/  ISETP.GE.AND P0, PT, R2, UR5, PT ;  /* 0x0000000502007c0c */ /* 0x002fda000bf06270 */
[----:B------:R-:W-:Y:S05]  /*0070*/  @P0 EXIT ;  /* 0x000000000000094d */ /* 0x000fea0003800000 */
[----:B------:R-:W-:Y:S01]  /*0080*/  I2FP.F32.S32 R0, UR5 ;  /* 0x0000000500007c45 */ /* 0x000fe20008201400 */
[----:B------:R-:W0:Y:S04]  /*0090*/  LDCU.64 UR4, c[0x0][0x358] ;  /* 0x00006b00ff0477ac */ /* 0x000e280008000a00 */
[----:B------:R-:W-:-:S05]  /*00a0*/  VIADD R3, R0, 0x1800000 ;  /* 0x0180000000037836 */ /* 0x000fca0000000000 */
[----:B------:R-:W-:-:S04]  /*00b0*/  LOP3.LUT R3, R3, 0x7f800000, RZ, 0xc0, !PT ;  /* 0x7f80000003037812 */ /* 0x000fc800078ec0ff */
[----:B------:R-:W-:-:S13]  /*00c0*/  ISETP.GT.U32.AND P0, PT, R3, 0x1ffffff, PT ;  /* 0x01ffffff0300780c */ /* 0x000fda0003f04070 */
[----:B0-----:R-:W-:Y:S05]  /*00d0*/  @P0 BRA `(.L_x_11) ;  /* 0x0000000000100947 */ /* 0x001fea0003800000 */
[----:B------:R-:W-:-:S07]  /*00e0*/  MOV R4, 0x100 ;  /* 0x0000010000047802 */ /* 0x000fce0000000f00 */
[----:B------:R-:W-:Y:S05]  /*00f0*/  CALL.REL.NOINC `($__internal_1_$__cuda_sm20_rcp_rn_f32_slowpath) ;  /* 0x0000000000347944 */ /* 0x000fea0003c00000 */
[----:B------:R-:W-:Y:S01]  /*0100*/  IMAD.MOV.U32 R6, RZ, RZ, R3 ;  /* 0x000000ffff067224 */ /* 0x000fe200078e0003 */
[----:B------:R-:W-:Y:S06]  /*0110*/  BRA `(.L_x_12) ;  /* 0x0000000000107947 */ /* 0x000fec0003800000 */
.L_x_11:
[----:B------:R-:W0:Y:S02]  /*0120*/  MUFU.RCP R3, R0 ;  /* 0x0000000000037308 */ /* 0x000e240000001000 */
[----:B0-----:R-:W-:-:S04]  /*0130*/  FFMA R4, R0, R3, -1 ;  /* 0xbf80000000047423 */ /* 0x001fc80000000003 */
[----:B------:R-:W-:-:S04]  /*0140*/  FADD.FTZ R4, -R4, -RZ ;  /* 0x800000ff04047221 */ /* 0x000fc80000010100 */
[----:B------:R-:W-:-:S07]  /*0150*/  FFMA R6, R3, R4, R3 ;  /* 0x0000000403067223 */ /* 0x000fce0000000003 */
.L_x_12:
[----:B------:R-:W0:Y:S02]  /*0160*/  LDC.64 R4, c[0x0][0x380] ;  /* 0x0000e000ff047b82 */ /* 0x000e240000000a00 */
[----:B0-----:R-:W-:-:S05]  /*0170*/  IMAD.WIDE R2, R2, 0x8, R4 ;  /* 0x0000000802027825 */ /* 0x001fca00078e0204 */
[----:B------:R-:W2:Y:S02]  /*0180*/  LDG.E.64 R4, desc[UR4][R2.64] ;  /* 0x0000000402047981 */ /* 0x000ea4000c1e1b00 */
[-C--:B--2---:R-:W-:Y:S01]  /*0190*/  FMUL R4, R4, R6.reuse ;  /* 0x0000000604047220 */ /* 0x084fe20000400000 */
[----:B------:R-:W-:-:S05]  /*01a0*/  FMUL R5, R5, R6 ;  /* 0x0000000605057220 */ /* 0x000fca0000400000 */
[----:B------:R-:W-:Y:S01]  /*01b0*/  STG.E.64 desc[UR4][R2.64], R4 ;  /* 0x0000000402007986 */ /* 0x000fe2000c101b04 */
[----:B------:R-:W-:Y:S05]  /*01c0*/  EXIT ;  /* 0x000000000000794d */ /* 0x000fea0003800000 */
        .weak           $__internal_1_$__cuda_sm20_rcp_rn_f32_slowpath
        .type           $__internal_1_$__cuda_sm20_rcp_rn_f32_slowpath,@function
        .size           $__internal_1_$__cuda_sm20_rcp_rn_f32_slowpath,(.L_x_19 - $__internal_1_$__cuda_sm20_rcp_rn_f32_slowpath)
$__internal_1_$__cuda_sm20_rcp_rn_f32_slowpath:
[----:B------:R-:W-:-:S05]  /*01d0*/  IMAD.SHL.U32 R3, R0, 0x2, RZ ;  /* 0x0000000200037824 */ /* 0x000fca00078e00ff */
[----:B------:R-:W-:-:S04]  /*01e0*/  SHF.R.U32.HI R3, RZ, 0x18, R3 ;  /* 0x00000018ff037819 */ /* 0x000fc80000011603 */
[----:B------:R-:W-:-:S13]  /*01f0*/  ISETP.NE.U32.AND P0, PT, R3, RZ, PT ;  /* 0x000000ff0300720c */ /* 0x000fda0003f05070 */
[----:B------:R-:W-:Y:S05]  /*0200*/  @P0 BRA `(.L_x_13) ;  /* 0x00000000002c0947 */ /* 0x000fea0003800000 */
[----:B------:R-:W-:-:S05]  /*0210*/  IMAD.SHL.U32 R3, R0, 0x2, RZ ;  /* 0x0000000200037824 */ /* 0x000fca00078e00ff */
[----:B------:R-:W-:-:S13]  /*0220*/  ISETP.NE.AND P0, PT, R3, RZ, PT ;  /* 0x000000ff0300720c */ /* 0x000fda0003f05270 */
[----:B------:R2:W3:Y:S01]  /*0230*/  @!P0 MUFU.RCP R3, R0 ;  /* 0x0000000000038308 */ /* 0x0004e20000001000 */
[----:B------:R-:W-:Y:S05]  /*0240*/  @!P0 BRA `(.L_x_14) ;  /* 0x0000000000a48947 */ /* 0x000fea0003800000 */
[----:B------:R-:W-:-:S04]  /*0250*/  FFMA R5, R0, 1.84467440737095516160e+19, RZ ;  /* 0x5f80000000057823 */ /* 0x000fc800000000ff */
[----:B--2---:R-:W3:Y:S02]  /*0260*/  MUFU.RCP R0, R5 ;  /* 0x0000000500007308 */ /* 0x004ee40000001000 */
[----:B---3--:R-:W-:-:S04]  /*0270*/  FFMA R3, R5, R0, -1 ;  /* 0xbf80000005037423 */ /* 0x008fc80000000000 */
[----:B------:R-:W-:-:S04]  /*0280*/  FADD.FTZ R3, -R3, -RZ ;  /* 0x800000ff03037221 */ /* 0x000fc80000010100 */
[----:B------:R-:W-:-:S04]  /*0290*/  FFMA R0, R0, R3, R0 ;  /* 0x0000000300007223 */ /* 0x000fc80000000000 */
[----:B------:R-:W-:Y:S01]  /*02a0*/  FFMA R3, R0, 1.84467440737095516160e+19, RZ ;  /* 0x5f80000000037823 */ /* 0x000fe200000000ff */
[----:B------:R-:W-:Y:S06]  /*02b0*/  BRA `(.L_x_14) ;  /* 0x0000000000887947 */ /* 0x000fec0003800000 */
.L_x_13:
[----:B------:R-:W-:-:S05]  /*02c0*/  VIADD R5, R3, 0xffffff03 ;  /* 0xffffff0303057836 */ /* 0x000fca0000000000 */
[----:B------:R-:W-:-:S13]  /*02d0*/  ISETP.GT.U32.AND P0, PT, R5, 0x1, PT ;  /* 0x000000010500780c */ /* 0x000fda0003f04070 */
[----:B------:R-:W-:Y:S05]  /*02e0*/  @P0 BRA `(.L_x_15) ;  /* 0x0000000000780947 */ /* 0x000fea0003800000 */
[----:B------:R-:W-:Y:S01]  /*02f0*/  LOP3.LUT R6, R0, 0x7fffff, RZ, 0xc0, !PT ;  /* 0x007fffff00067812 */ /* 0x000fe200078ec0ff */
[----:B------:R-:W-:Y:S02]  /*0300*/  IMAD.MOV.U32 R10, RZ, RZ, 0x3 ;  /* 0x00000003ff0a7424 */ /* 0x000fe400078e00ff */
[----:B------:R-:W-:Y:S01]  /*0310*/  VIADD R3, R3, 0xffffff04 ;  /* 0xffffff0403037836 */ /* 0x000fe20000000000 */
[----:B------:R-:W-:Y:S02]  /*0320*/  LOP3.LUT R6, R6, 0x3f800000, RZ, 0xfc, !PT ;  /* 0x3f80000006067812 */ /* 0x000fe400078efcff */
[----:B------:R-:W-:Y:S02]  /*0330*/  SHF.L.U32 R11, R10, R5, RZ ;  /* 0x000000050a0b7219 */ /* 0x000fe400000006ff */
[----:B------:R-:W0:Y:S02]  /*0340*/  MUFU.RCP R7, R6 ;  /* 0x0000000600077308 */ /* 0x000e240000001000 */
[----:B0-----:R-:W-:-:S04]  /*0350*/  FFMA R8, R6, R7, -1 ;  /* 0xbf80000006087423 */ /* 0x001fc80000000007 */
[----:B------:R-:W-:-:S04]  /*0360*/  FADD.FTZ R8, -R8, -RZ ;  /* 0x800000ff08087221 */ /* 0x000fc80000010100 */
[CCC-:B------:R-:W-:Y:S01]  /*0370*/  FFMA.RM R9, R7.reuse, R8.reuse, R7.reuse ;  /* 0x0000000807097223 */ /* 0x1c0fe20000004007 */
[----:B------:R-:W-:-:S04]  /*0380*/  FFMA.RP R8, R7, R8, R7 ;  /* 0x0000000807087223 */ /* 0x000fc80000008007 */
[C---:B------:R-:W-:Y:S02]  /*0390*/  LOP3.LUT R7, R9.reuse, 0x7fffff, RZ, 0xc0, !PT ;  /* 0x007fffff09077812 */ /* 0x040fe400078ec0ff */
[----:B------:R-:W-:Y:S02]  /*03a0*/  FSETP.NEU.FTZ.AND P0, PT, R9, R8, PT ;  /* 0x000000080900720b */ /* 0x000fe40003f1d000 */
[----:B------:R-:W-:Y:S02]  /*03b0*/  LOP3.LUT R8, R7, 0x800000, RZ, 0xfc, !PT ;  /* 0x0080000007087812 */ /* 0x000fe400078efcff */
[----:B------:R-:W-:Y:S02]  /*03c0*/  SEL R7, RZ, 0xffffffff, !P0 ;  /* 0xffffffffff077807 */ /* 0x000fe40004000000 */
[----:B------:R-:W-:Y:S02]  /*03d0*/  LOP3.LUT R6, R11, R8, RZ, 0xc0, !PT ;  /* 0x000000080b067212 */ /* 0x000fe400078ec0ff */
[----:B------:R-:W-:-:S02]  /*03e0*/  IADD3 R7, PT, PT, -R7, RZ, RZ ;  /* 0x000000ff07077210 */ /* 0x000fc40007ffe1ff */
[-C--:B------:R-:W-:Y:S02]  /*03f0*/  SHF.R.U32.HI R6, RZ, R5.reuse, R6 ;  /* 0x00000005ff067219 */ /* 0x080fe40000011606 */
[--C-:B------:R-:W-:Y:S02]  /*0400*/  LOP3.LUT P1, RZ, R7, R5, R8.reuse, 0xf8, !PT ;  /* 0x0000000507ff7212 */ /* 0x100fe4000782f808 */
[C---:B------:R-:W-:Y:S02]  /*0410*/  LOP3.LUT P0, RZ, R6.reuse, 0x1, RZ, 0xc0, !PT ;  /* 0x0000000106ff7812 */ /* 0x040fe4000780c0ff */
[----:B------:R-:W-:Y:S02]  /*0420*/  LOP3.LUT P2, RZ, R6, 0x2, RZ, 0xc0, !PT ;  /* 0x0000000206ff7812 */ /* 0x000fe4000784c0ff */
[----:B------:R-:W-:Y:S02]  /*0430*/  SHF.R.U32.HI R3, RZ, R3, R8 ;  /* 0x00000003ff037219 */ /* 0x000fe40000011608 */
[----:B------:R-:W-:-:S02]  /*0440*/  PLOP3.LUT P0, PT, P0, P1, P2, 0xe0, 0x0 ;  /* 0x000000000000781c */ /* 0x000fc40000703c20 */
[----:B------:R-:W-:Y:S02]  /*0450*/  LOP3.LUT P1, RZ, R0, 0x7fffff, RZ, 0xc0, !PT ;  /* 0x007fffff00ff7812 */ /* 0x000fe4000782c0ff */
[----:B------:R-:W-:-:S05]  /*0460*/  SEL R5, RZ, 0x1, !P0 ;  /* 0x00000001ff057807 */ /* 0x000fca0004000000 */
[----:B------:R-:W-:-:S05]  /*0470*/  IMAD.MOV R5, RZ, RZ, -R5 ;  /* 0x000000ffff057224 */ /* 0x000fca00078e0a05 */
[----:B------:R-:W-:-:S13]  /*0480*/  ISETP.GE.AND P0, PT, R5, RZ, PT ;  /* 0x000000ff0500720c */ /* 0x000fda0003f06270 */
[----:B------:R-:W-:-:S05]  /*0490*/  @!P0 VIADD R3, R3, 0x1 ;  /* 0x0000000103038836 */ /* 0x000fca0000000000 */
[----:B------:R-:W-:-:S04]  /*04a0*/  @!P1 SHF.L.U32 R3, R3, 0x1, RZ ;  /* 0x0000000103039819 */ /* 0x000fc800000006ff */
[----:B------:R-:W-:Y:S01]  /*04b0*/  LOP3.LUT R3, R3, 0x80000000, R0, 0xf8, !PT ;  /* 0x8000000003037812 */ /* 0x000fe200078ef800 */
[----:B------:R-:W-:Y:S06]  /*04c0*/  BRA `(.L_x_14) ;  /* 0x0000000000047947 */ /* 0x000fec0003800000 */
.L_x_15:
[----:B------:R0:W1:Y:S02]  /*04d0*/  MUFU.RCP R3, R0 ;  /* 0x0000000000037308 */ /* 0x0000640000001000 */
.L_x_14:
[----:B------:R-:W-:-:S04]  /*04e0*/  IMAD.MOV.U32 R5, RZ, RZ, 0x0 ;  /* 0x00000000ff057424 */ /* 0x000fc800078e00ff */
[----:B0123--:R-:W-:Y:S05]  /*04f0*/  RET.REL.NODEC R4 `(_ZN3fft16normalize_kernelEP6float2i) ;  /* 0xfffffff804c07950 */ /* 0x00ffea0003c3ffff */
.L_x_16:
        /* <DEDUP_REMOVED lines=16> */
.L_x_19:


//--------------------- .text._ZN3fft18bit_reverse_kernelEP6float2ii --------------------------
	.section	.text._ZN3fft18bit_reverse_kernelEP6float2ii,"ax",@progbits
	.align	128
        .global         _ZN3fft18bit_reverse_kernelEP6float2ii
        .type           _ZN3fft18bit_reverse_kernelEP6float2ii,@function
        .size           _ZN3fft18bit_reverse_kernelEP6float2ii,(.L_x_23 - _ZN3fft18bit_reverse_kernelEP6float2ii)
        .other          _ZN3fft18bit_reverse_kernelEP6float2ii,@"STO_CUDA_ENTRY STV_DEFAULT"
_ZN3fft18bit_reverse_kernelEP6float2ii:
.text._ZN3fft18bit_reverse_kernelEP6float2ii:
        /* <DEDUP_REMOVED lines=8> */
[----:B------:R-:W0:Y:S01]  /*0080*/  LDCU UR4, c[0x0][0x38c] ;  /* 0x00007180ff0477ac */ /* 0x000e220008000800 */
[----:B------:R-:W1:Y:S01]  /*0090*/  BREV R0, R7 ;  /* 0x0000000700007301 */ /* 0x000e620000000000 */
[----:B0-----:R-:W-:-:S06]  /*00a0*/  UIADD3 UR4, UPT, UPT, -UR4, 0x20, URZ ;  /* 0x0000002004047890 */ /* 0x001fcc000fffe1ff */
[----:B-1----:R-:W-:-:S04]  /*00b0*/  SHF.R.U32.HI R0, RZ, UR4, R0 ;  /* 0x00000004ff007c19 */ /* 0x002fc80008011600 */
[----:B------:R-:W-:-:S13]  /*00c0*/  ISETP.GT.U32.AND P0, PT, R0, R7, PT ;  /* 0x000000070000720c */ /* 0x000fda0003f04070 */
[----:B------:R-:W-:Y:S05]  /*00d0*/  @!P0 EXIT ;  /* 0x000000000000894d */ /* 0x000fea0003800000 */
[----:B------:R-:W0:Y:S01]  /*00e0*/  LDC.64 R2, c[0x0][0x380] ;  /* 0x0000e000ff027b82 */ /* 0x000e220000000a00 */
[----:B------:R-:W1:Y:S01]  /*00f0*/  LDCU.64 UR4, c[0x0][0x358] ;  /* 0x00006b00ff0477ac */ /* 0x000e620008000a00 */
[----:B0-----:R-:W-:-:S04]  /*0100*/  IMAD.WIDE.U32 R4, R0, 0x8, R2 ;  /* 0x0000000800047825 */ /* 0x001fc800078e0002 */
[----:B------:R-:W-:Y:S01]  /*0110*/  IMAD.WIDE R2, R7, 0x8, R2 ;  /* 0x0000000807027825 */ /* 0x000fe200078e0202 */
[----:B-1----:R-:W2:Y:S04]  /*0120*/  LDG.E.64 R8, desc[UR4][R4.64] ;  /* 0x0000000404087981 */ /* 0x002ea8000c1e1b00 */
[----:B------:R-:W3:Y:S04]  /*0130*/  LDG.E.64 R6, desc[UR4][R2.64] ;  /* 0x0000000402067981 */ /* 0x000ee8000c1e1b00 */
[----:B--2---:R-:W-:Y:S04]  /*0140*/  STG.E.64 desc[UR4][R2.64], R8 ;  /* 0x0000000802007986 */ /* 0x004fe8000c101b04 */
[----:B---3--:R-:W-:Y:S01]  /*0150*/  STG.E.64 desc[UR4][R4.64], R6 ;  /* 0x0000000604007986 */ /* 0x008fe2000c101b04 */
[----:B------:R-:W-:Y:S05]  /*0160*/  EXIT ;  /* 0x000000000000794d */ /* 0x000fea0003800000 */
.L_x_17:
        /* <DEDUP_REMOVED lines=9> */
.L_x_23:


//--------------------- .nv.shared.reserved.0     --------------------------
	.section	.nv.shared.reserved.0,"aw",@nobits
	.weak		__nv_reservedSMEM_offset_0_alias
	.size		__nv_reservedSMEM_offset_0_alias, 0, 64
	.other		__nv_reservedSMEM_offset_0_alias,@"STO_CUDA_RESERVED_SHARED STV_DEFAULT"
__nv_reservedSMEM_offset_0_alias:
	.zero		0
	.zero		64


//--------------------- .nv.constant0._ZN3fft16fft_stage_kernelILNS_13TwiddleSourceE1EEEvP6float2PKS2_iiib --------------------------
	.section	.nv.constant0._ZN3fft16fft_stage_kernelILNS_13TwiddleSourceE1EEEvP6float2PKS2_iiib,"a",@progbits
	.sectionflags	@""
	.align	4
.nv.constant0._ZN3fft16fft_stage_kernelILNS_13TwiddleSourceE1EEEvP6float2PKS2_iiib:
	.zero		925


//--------------------- .nv.constant0._ZN3fft16fft_stage_kernelILNS_13TwiddleSourceE0EEEvP6float2PKS2_iiib --------------------------
	.section	.nv.constant0._ZN3fft16fft_stage_kernelILNS_13TwiddleSourceE0EEEvP6float2PKS2_iiib,"a",@progbits
	.sectionflags	@""
	.align	4
.nv.constant0._ZN3fft16fft_stage_kernelILNS_13TwiddleSourceE0EEEvP6float2PKS2_iiib:
	.zero		925


//--------------------- .nv.constant0._ZN3fft16normalize_kernelEP6float2i --------------------------
	.section	.nv.constant0._ZN3fft16normalize_kernelEP6float2i,"a",@progbits
	.sectionflags	@""
	.align	4
.nv.constant0._ZN3fft16normalize_kernelEP6float2i:
	.zero		908


//--------------------- .nv.constant0._ZN3fft18bit_reverse_kernelEP6float2ii --------------------------
	.section	.nv.constant0._ZN3fft18bit_reverse_kernelEP6float2ii,"a",@progbits
	.sectionflags	@""
	.align	4
.nv.constant0._ZN3fft18bit_reverse_kernelEP6float2ii:
	.zero		912


//--------------------- SYMBOLS --------------------------

	.type		.nv.reservedSmem.offset0,@object
	.size		.nv.reservedSmem.offset0,0x4
